// auto-generated by cutlass_sweep.gemm — config: {"arch": "sm_90", "cluster_m": 1, "cluster_n": 2, "dtype": "fp16", "dtype_b": "fp16", "layout": "nt", "stages": 0, "tile_k": 64, "tile_m": 128, "tile_n": 64}
#include "cutlass/cutlass.h"
#include "cutlass/gemm/collective/collective_builder.hpp"
#include "cutlass/gemm/device/gemm_universal_adapter.h"
#include "cutlass/gemm/kernel/gemm_universal.hpp"
#include "cutlass/epilogue/collective/collective_builder.hpp"

using ElemA = cutlass::half_t;
using ElemB = cutlass::half_t;
using ElemCD = cutlass::half_t;
using Acc  = float;
using TileShape    = cute::Shape<cute::_128, cute::_64, cute::_64>;
using ClusterShape = cute::Shape<cute::_1, cute::_2, cute::_1>;

using CollectiveEpilogue = typename cutlass::epilogue::collective::CollectiveBuilder<
    cutlass::arch::Sm90, cutlass::arch::OpClassTensorOp,
    TileShape, ClusterShape,
    cutlass::epilogue::collective::EpilogueTileAuto,
    Acc, Acc,
    ElemCD, cutlass::layout::RowMajor, 128 / cutlass::sizeof_bits<ElemCD>::value,
    ElemCD, cutlass::layout::RowMajor, 128 / cutlass::sizeof_bits<ElemCD>::value,
    cutlass::epilogue::collective::EpilogueScheduleAuto
  >::CollectiveOp;

using CollectiveMainloop = typename cutlass::gemm::collective::CollectiveBuilder<
    cutlass::arch::Sm90, cutlass::arch::OpClassTensorOp,
    ElemA, cutlass::layout::RowMajor, 128 / cutlass::sizeof_bits<ElemA>::value,
    ElemB, cutlass::layout::ColumnMajor, 128 / cutlass::sizeof_bits<ElemB>::value,
    Acc,
    TileShape, ClusterShape,
    cutlass::gemm::collective::StageCountAutoCarveout<static_cast<int>(sizeof(typename CollectiveEpilogue::SharedStorage))>,
    cutlass::gemm::collective::KernelScheduleAuto
  >::CollectiveOp;

using GemmKernel = cutlass::gemm::kernel::GemmUniversal<
    cute::Shape<int,int,int,int>,
    CollectiveMainloop,
    CollectiveEpilogue
>;
using Gemm = cutlass::gemm::device::GemmUniversalAdapter<GemmKernel>;

// Force the device kernel symbol into the cubin without needing a host main.
auto* _anchor = &cutlass::device_kernel<GemmKernel>;


// ===== COMPILED SASS (sm_90a) =====

	.target	sm_90a

	.elftype	@"ET_EXEC"


//--------------------- .note.nv.tkinfo           --------------------------
	.section	.note.nv.tkinfo,"",@"SHT_NOTE"
	.sectionflags	@"SHF_NOTE_NV_TKINFO"
	.tkinfo
        /*0018*/ 	.word	0x00000002
        /*0030*/ 	.string	""
        /*0030*/ 	.string	"ptxas"
        /*0030*/ 	.string	"Cuda compilation tools, release 13.0, V13.0.88"
        /*0030*/ 	.string	"Build cuda_13.0.r13.0/compiler.36424714_0"
        /*0030*/ 	.string	"-arch sm_90a -m 64 "



//--------------------- .note.nv.cuinfo           --------------------------
	.section	.note.nv.cuinfo,"",@"SHT_NOTE"
	.sectionflags	@"SHF_NOTE_NV_CUINFO"
        /*0018*/ 	.short	0x0002
        /*001a*/ 	.short	0x005a
        /*001c*/ 	.short	0x0082
	.zero		2


//--------------------- .nv.info                  --------------------------
	.section	.nv.info,"",@"SHT_CUDA_INFO"
	.align	4


	//----- nvinfo : EIATTR_REGCOUNT
	.align		4
        /*0000*/ 	.byte	0x04, 0x2f
        /*0002*/ 	.short	(.L_15 - .L_14)
	.align		4
.L_14:
        /*0004*/ 	.word	index@(_ZN7cutlass13device_kernelINS_4gemm6kernel13GemmUniversalIN4cute5tupleIJiiiiEEENS1_10collective13CollectiveMmaINS1_34MainloopSm90TmaGmmaWarpSpecializedILi9ENS5_IJNS4_1CILi1EEENSA_ILi2EEESB_EEENS1_35KernelTmaWarpSpecializedCooperativeEEENS5_IJNSA_ILi128EEENSA_ILi64EEESH_EEENS_6half_tENS5_IJlSB_lEEESJ_SK_NS4_8TiledMMAINS4_8MMA_AtomIJNS4_4SM904GMMA25MMA_64x64x16_F32F16F16_SSILNSO_5MajorE0ELSQ_0ELNSO_7ScaleInE1ELSR_1EEEEEENS4_6LayoutINS5_IJSC_SB_SB_EEENS5_IJSB_NSA_ILi0EEESW_EEEEENS5_IJNS4_10UnderscoreESZ_SZ_EEEEENS4_23SM90_TMA_LOAD_MULTICASTENS4_14ComposedLayoutINS4_7SwizzleILi3ELi4ELi3EEENS4_18smem_ptr_flag_bitsILi16EEENSU_INS5_IJNSA_ILi8EEESH_EEENS5_IJSH_SB_EEEEEEEvNS4_8identityENS4_13SM90_TMA_LOADES1C_vS1D_EENS_8epilogue10collective6detail29Sm90TmaWarpSpecializedAdapterINS1H_15DefaultEpilogueISJ_SK_SK_NS1G_6thread17LinearCombinationISJ_Li1EffLNS1L_9ScaleType4KindE0ELNS_15FloatRoundStyleE2ESJ_EENS1_15EpilogueDefaultEEEEEvvEEEEvNT_6ParamsE)
        /*0008*/ 	.word	0x000000a8


	//----- nvinfo : EIATTR_FRAME_SIZE
	.align		4
.L_15:
        /*000c*/ 	.byte	0x04, 0x11
        /*000e*/ 	.short	(.L_17 - .L_16)
	.align		4
.L_16:
        /*0010*/ 	.word	index@(_ZN7cutlass13device_kernelINS_4gemm6kernel13GemmUniversalIN4cute5tupleIJiiiiEEENS1_10collective13CollectiveMmaINS1_34MainloopSm90TmaGmmaWarpSpecializedILi9ENS5_IJNS4_1CILi1EEENSA_ILi2EEESB_EEENS1_35KernelTmaWarpSpecializedCooperativeEEENS5_IJNSA_ILi128EEENSA_ILi64EEESH_EEENS_6half_tENS5_IJlSB_lEEESJ_SK_NS4_8TiledMMAINS4_8MMA_AtomIJNS4_4SM904GMMA25MMA_64x64x16_F32F16F16_SSILNSO_5MajorE0ELSQ_0ELNSO_7ScaleInE1ELSR_1EEEEEENS4_6LayoutINS5_IJSC_SB_SB_EEENS5_IJSB_NSA_ILi0EEESW_EEEEENS5_IJNS4_10UnderscoreESZ_SZ_EEEEENS4_23SM90_TMA_LOAD_MULTICASTENS4_14ComposedLayoutINS4_7SwizzleILi3ELi4ELi3EEENS4_18smem_ptr_flag_bitsILi16EEENSU_INS5_IJNSA_ILi8EEESH_EEENS5_IJSH_SB_EEEEEEEvNS4_8identityENS4_13SM90_TMA_LOADES1C_vS1D_EENS_8epilogue10collective6detail29Sm90TmaWarpSpecializedAdapterINS1H_15DefaultEpilogueISJ_SK_SK_NS1G_6thread17LinearCombinationISJ_Li1EffLNS1L_9ScaleType4KindE0ELNS_15FloatRoundStyleE2ESJ_EENS1_15EpilogueDefaultEEEEEvvEEEEvNT_6ParamsE)
        /*0014*/ 	.word	0x00000000


	//----- nvinfo : EIATTR_MIN_STACK_SIZE
	.align		4
.L_17:
        /*0018*/ 	.byte	0x04, 0x12
        /*001a*/ 	.short	(.L_19 - .L_18)
	.align		4
.L_18:
        /*001c*/ 	.word	index@(_ZN7cutlass13device_kernelINS_4gemm6kernel13GemmUniversalIN4cute5tupleIJiiiiEEENS1_10collective13CollectiveMmaINS1_34MainloopSm90TmaGmmaWarpSpecializedILi9ENS5_IJNS4_1CILi1EEENSA_ILi2EEESB_EEENS1_35KernelTmaWarpSpecializedCooperativeEEENS5_IJNSA_ILi128EEENSA_ILi64EEESH_EEENS_6half_tENS5_IJlSB_lEEESJ_SK_NS4_8TiledMMAINS4_8MMA_AtomIJNS4_4SM904GMMA25MMA_64x64x16_F32F16F16_SSILNSO_5MajorE0ELSQ_0ELNSO_7ScaleInE1ELSR_1EEEEEENS4_6LayoutINS5_IJSC_SB_SB_EEENS5_IJSB_NSA_ILi0EEESW_EEEEENS5_IJNS4_10UnderscoreESZ_SZ_EEEEENS4_23SM90_TMA_LOAD_MULTICASTENS4_14ComposedLayoutINS4_7SwizzleILi3ELi4ELi3EEENS4_18smem_ptr_flag_bitsILi16EEENSU_INS5_IJNSA_ILi8EEESH_EEENS5_IJSH_SB_EEEEEEEvNS4_8identityENS4_13SM90_TMA_LOADES1C_vS1D_EENS_8epilogue10collective6detail29Sm90TmaWarpSpecializedAdapterINS1H_15DefaultEpilogueISJ_SK_SK_NS1G_6thread17LinearCombinationISJ_Li1EffLNS1L_9ScaleType4KindE0ELNS_15FloatRoundStyleE2ESJ_EENS1_15EpilogueDefaultEEEEEvvEEEEvNT_6ParamsE)
        /*0020*/ 	.word	0x00000000
.L_19:


//--------------------- .nv.compat                --------------------------
	.section	.nv.compat,"",@"SHT_CUDA_COMPAT_INFO"
	.align	4
        /*0000*/ 	.byte	0x02, 0x09, 0x01, 0x00, 0x02, 0x02, 0x04, 0x00, 0x02, 0x05, 0x05, 0x00, 0x03, 0x07, 0x01, 0x01
        /*0010*/ 	.byte	0x02, 0x03, 0x01, 0x00, 0x02, 0x06, 0x01, 0x00, 0x04, 0x0b, 0x08, 0x00, 0x00, 0x00, 0x00, 0x00
        /*0020*/ 	.byte	0x00, 0x00, 0x00, 0x00


//--------------------- .nv.info._ZN7cutlass13device_kernelINS_4gemm6kernel13GemmUniversalIN4cute5tupleIJiiiiEEENS1_10collective13CollectiveMmaINS1_34MainloopSm90TmaGmmaWarpSpecializedILi9ENS5_IJNS4_1CILi1EEENSA_ILi2EEESB_EEENS1_35KernelTmaWarpSpecializedCooperativeEEENS5_IJNSA_ILi128EEENSA_ILi64EEESH_EEENS_6half_tENS5_IJlSB_lEEESJ_SK_NS4_8TiledMMAINS4_8MMA_AtomIJNS4_4SM904GMMA25MMA_64x64x16_F32F16F16_SSILNSO_5MajorE0ELSQ_0ELNSO_7ScaleInE1ELSR_1EEEEEENS4_6LayoutINS5_IJSC_SB_SB_EEENS5_IJSB_NSA_ILi0EEESW_EEEEENS5_IJNS4_10UnderscoreESZ_SZ_EEEEENS4_23SM90_TMA_LOAD_MULTICASTENS4_14ComposedLayoutINS4_7SwizzleILi3ELi4ELi3EEENS4_18smem_ptr_flag_bitsILi16EEENSU_INS5_IJNSA_ILi8EEESH_EEENS5_IJSH_SB_EEEEEEEvNS4_8identityENS4_13SM90_TMA_LOADES1C_vS1D_EENS_8epilogue10collective6detail29Sm90TmaWarpSpecializedAdapterINS1H_15DefaultEpilogueISJ_SK_SK_NS1G_6thread17LinearCombinationISJ_Li1EffLNS1L_9ScaleType4KindE0ELNS_15FloatRoundStyleE2ESJ_EENS1_15EpilogueDefaultEEEEEvvEEEEvNT_6ParamsE --------------------------
	.section	.nv.info._ZN7cutlass13device_kernelINS_4gemm6kernel13GemmUniversalIN4cute5tupleIJiiiiEEENS1_10collective13CollectiveMmaINS1_34MainloopSm90TmaGmmaWarpSpecializedILi9ENS5_IJNS4_1CILi1EEENSA_ILi2EEESB_EEENS1_35KernelTmaWarpSpecializedCooperativeEEENS5_IJNSA_ILi128EEENSA_ILi64EEESH_EEENS_6half_tENS5_IJlSB_lEEESJ_SK_NS4_8TiledMMAINS4_8MMA_AtomIJNS4_4SM904GMMA25MMA_64x64x16_F32F16F16_SSILNSO_5MajorE0ELSQ_0ELNSO_7ScaleInE1ELSR_1EEEEEENS4_6LayoutINS5_IJSC_SB_SB_EEENS5_IJSB_NSA_ILi0EEESW_EEEEENS5_IJNS4_10UnderscoreESZ_SZ_EEEEENS4_23SM90_TMA_LOAD_MULTICASTENS4_14ComposedLayoutINS4_7SwizzleILi3ELi4ELi3EEENS4_18smem_ptr_flag_bitsILi16EEENSU_INS5_IJNSA_ILi8EEESH_EEENS5_IJSH_SB_EEEEEEEvNS4_8identityENS4_13SM90_TMA_LOADES1C_vS1D_EENS_8epilogue10collective6detail29Sm90TmaWarpSpecializedAdapterINS1H_15DefaultEpilogueISJ_SK_SK_NS1G_6thread17LinearCombinationISJ_Li1EffLNS1L_9ScaleType4KindE0ELNS_15FloatRoundStyleE2ESJ_EENS1_15EpilogueDefaultEEEEEvvEEEEvNT_6ParamsE,"",@"SHT_CUDA_INFO"
	.sectionflags	@""
	.align	4


	//----- nvinfo : EIATTR_CUDA_API_VERSION
	.align		4
        /*0000*/ 	.byte	0x04, 0x37
        /*0002*/ 	.short	(.L_21 - .L_20)
.L_20:
        /*0004*/ 	.word	0x00000082


	//----- nvinfo : EIATTR_KPARAM_INFO
	.align		4
.L_21:
        /*0008*/ 	.byte	0x04, 0x17
        /*000a*/ 	.short	(.L_23 - .L_22)
.L_22:
        /*000c*/ 	.word	0x00000000
        /*0010*/ 	.short	0x0000
        /*0012*/ 	.short	0x0070
        /*0014*/ 	.byte	0x00, 0xf0, 0x01, 0x10


	//----- nvinfo : EIATTR_SPARSE_MMA_MASK
	.align		4
.L_23:
        /*0018*/ 	.byte	0x03, 0x50
        /*001a*/ 	.short	0x0000


	//----- nvinfo : EIATTR_MAXREG_COUNT
	.align		4
        /*001c*/ 	.byte	0x03, 0x1b
        /*001e*/ 	.short	0x00a8


	//----- nvinfo : EIATTR_NUM_BARRIERS
	.align		4
        /*0020*/ 	.byte	0x02, 0x4c
        /*0022*/ 	.byte	0x01
	.zero		1


	//----- nvinfo : EIATTR_EXTERNS
	.align		4
        /*0024*/ 	.byte	0x04, 0x0f
        /*0026*/ 	.short	(.L_25 - .L_24)


	//   ....[0]....
	.align		4
.L_24:
        /*0028*/ 	.word	index@(__assertfail)


	//----- nvinfo : EIATTR_MERCURY_ISA_VERSION
	.align		4
.L_25:
        /*002c*/ 	.byte	0x03, 0x5f
        /*002e*/ 	.short	0x0101


	//----- nvinfo : EIATTR_INT_WARP_WIDE_INSTR_OFFSETS
	.align		4
        /*0030*/ 	.byte	0x04, 0x31
        /*0032*/ 	.short	(.L_27 - .L_26)


	//   ....[0]....
.L_26:
        /*0034*/ 	.word	0x00000540


	//   ....[1]....
        /*0038*/ 	.word	0x00000560


	//   ....[2]....
        /*003c*/ 	.word	0x00000710


	//----- nvinfo : EIATTR_COOP_GROUP_MASK_REGIDS
	.align		4
.L_27:
        /*0040*/ 	.byte	0x04, 0x29
        /*0042*/ 	.short	(.L_29 - .L_28)


	//   ....[0]....
.L_28:
        /*0044*/ 	.word	0xffffffff


	//   ....[1]....
        /*0048*/ 	.word	0xffffffff


	//   ....[2]....
        /*004c*/ 	.word	0xffffffff


	//   ....[3]....
        /*0050*/ 	.word	0xffffffff


	//   ....[4]....
        /*0054*/ 	.word	0xffffffff


	//   ....[5]....
        /*0058*/ 	.word	0xffffffff


	//----- nvinfo : EIATTR_COOP_GROUP_INSTR_OFFSETS
	.align		4
.L_29:
        /*005c*/ 	.byte	0x04, 0x28
        /*005e*/ 	.short	(.L_31 - .L_30)


	//   ....[0]....
.L_30:
        /*0060*/ 	.word	0x00000060


	//   ....[1]....
        /*0064*/ 	.word	0x00000070


	//   ....[2]....
        /*0068*/ 	.word	0x00000130


	//   ....[3]....
        /*006c*/ 	.word	0x00000390


	//   ....[4]....
        /*0070*/ 	.word	0x00000850


	//   ....[5]....
        /*0074*/ 	.word	0x00001290


	//----- nvinfo : EIATTR_REG_RECONFIG
	.align		4
.L_31:
        /*0078*/ 	.byte	0x01, 0x54
	.zero		2


	//----- nvinfo : EIATTR_SYSCALL_OFFSETS
	.align		4
        /*007c*/ 	.byte	0x04, 0x46
        /*007e*/ 	.short	(.L_33 - .L_32)


	//   ....[0]....
.L_32:
        /*0080*/ 	.word	0x00001450


	//----- nvinfo : EIATTR_MBARRIER_INSTR_OFFSETS
	.align		4
.L_33:
        /*0084*/ 	.byte	0x04, 0x39
        /*0086*/ 	.short	(.L_35 - .L_34)


	//   ....[0]....
.L_34:
        /*0088*/ 	.word	0x00000250
        /*008c*/ 	.word	0x000000ff
        /*0090*/ 	.word	0x00000000
        /*0094*/ 	.short	0x0100
        /*0096*/ 	.byte	0x08
	.zero		1


	//   ....[1]....
        /*0098*/ 	.word	0x00000260
        /*009c*/ 	.word	0x000000ff
        /*00a0*/ 	.word	0x00000048
        /*00a4*/ 	.short	0x0100
        /*00a6*/ 	.byte	0x08
	.zero		1


	//   ....[2]....
        /*00a8*/ 	.word	0x00000270
        /*00ac*/ 	.word	0x000000ff
        /*00b0*/ 	.word	0x00000008
        /*00b4*/ 	.short	0x0100
        /*00b6*/ 	.byte	0x08
	.zero		1


	//   ....[3]....
        /*00b8*/ 	.word	0x00000280
        /*00bc*/ 	.word	0x000000ff
        /*00c0*/ 	.word	0x00000050
        /*00c4*/ 	.short	0x0100
        /*00c6*/ 	.byte	0x08
	.zero		1


	//   ....[4]....
        /*00c8*/ 	.word	0x00000290
        /*00cc*/ 	.word	0x000000ff
        /*00d0*/ 	.word	0x00000010
        /*00d4*/ 	.short	0x0100
        /*00d6*/ 	.byte	0x08
	.zero		1


	//   ....[5]....
        /*00d8*/ 	.word	0x000002a0
        /*00dc*/ 	.word	0x000000ff
        /*00e0*/ 	.word	0x00000058
        /*00e4*/ 	.short	0x0100
        /*00e6*/ 	.byte	0x08
	.zero		1


	//   ....[6]....
        /*00e8*/ 	.word	0x000002b0
        /*00ec*/ 	.word	0x000000ff
        /*00f0*/ 	.word	0x00000018
        /*00f4*/ 	.short	0x0100
        /*00f6*/ 	.byte	0x08
	.zero		1


	//   ....[7]....
        /*00f8*/ 	.word	0x000002c0
        /*00fc*/ 	.word	0x000000ff
        /*0100*/ 	.word	0x00000060
        /*0104*/ 	.short	0x0100
        /*0106*/ 	.byte	0x08
	.zero		1


	//   ....[8]....
        /*0108*/ 	.word	0x000002d0
        /*010c*/ 	.word	0x000000ff
        /*0110*/ 	.word	0x00000020
        /*0114*/ 	.short	0x0100
        /*0116*/ 	.byte	0x08
	.zero		1


	//   ....[9]....
        /*0118*/ 	.word	0x000002e0
        /*011c*/ 	.word	0x000000ff
        /*0120*/ 	.word	0x00000068
        /*0124*/ 	.short	0x0100
        /*0126*/ 	.byte	0x08
	.zero		1


	//   ....[10]....
        /*0128*/ 	.word	0x000002f0
        /*012c*/ 	.word	0x000000ff
        /*0130*/ 	.word	0x00000028
        /*0134*/ 	.short	0x0100
        /*0136*/ 	.byte	0x08
	.zero		1


	//   ....[11]....
        /*0138*/ 	.word	0x00000300
        /*013c*/ 	.word	0x000000ff
        /*0140*/ 	.word	0x00000070
        /*0144*/ 	.short	0x0100
        /*0146*/ 	.byte	0x08
	.zero		1


	//   ....[12]....
        /*0148*/ 	.word	0x00000310
        /*014c*/ 	.word	0x000000ff
        /*0150*/ 	.word	0x00000030
        /*0154*/ 	.short	0x0100
        /*0156*/ 	.byte	0x08
	.zero		1


	//   ....[13]....
        /*0158*/ 	.word	0x00000320
        /*015c*/ 	.word	0x000000ff
        /*0160*/ 	.word	0x00000078
        /*0164*/ 	.short	0x0100
        /*0166*/ 	.byte	0x08
	.zero		1


	//   ....[14]....
        /*0168*/ 	.word	0x00000330
        /*016c*/ 	.word	0x000000ff
        /*0170*/ 	.word	0x00000038
        /*0174*/ 	.short	0x0100
        /*0176*/ 	.byte	0x08
	.zero		1


	//   ....[15]....
        /*0178*/ 	.word	0x00000340
        /*017c*/ 	.word	0x000000ff
        /*0180*/ 	.word	0x00000080
        /*0184*/ 	.short	0x0100
        /*0186*/ 	.byte	0x08
	.zero		1


	//   ....[16]....
        /*0188*/ 	.word	0x00000350
        /*018c*/ 	.word	0x000000ff
        /*0190*/ 	.word	0x00000040
        /*0194*/ 	.short	0x0100
        /*0196*/ 	.byte	0x08
	.zero		1


	//   ....[17]....
        /*0198*/ 	.word	0x00000360
        /*019c*/ 	.word	0x000000ff
        /*01a0*/ 	.word	0x00000088
        /*01a4*/ 	.short	0x0100
        /*01a6*/ 	.byte	0x08
	.zero		1


	//   ....[18]....
        /*01a8*/ 	.word	0x00000790
        /*01ac*/ 	.word	0x000000ff
        /*01b0*/ 	.word	0x000000a0
        /*01b4*/ 	.short	0x0100
        /*01b6*/ 	.byte	0x06
	.zero		1


	//   ....[19]....
        /*01b8*/ 	.word	0x00000800
        /*01bc*/ 	.word	0x000000ff
        /*01c0*/ 	.word	0x000000a8
        /*01c4*/ 	.short	0x0100
        /*01c6*/ 	.byte	0x06
	.zero		1


	//   ....[20]....
        /*01c8*/ 	.word	0x00001510
        /*01cc*/ 	.word	0x00000003
        /*01d0*/ 	.word	0x00000000
        /*01d4*/ 	.short	0x010a
        /*01d6*/ 	.byte	0x3f
	.zero		1


	//   ....[21]....
        /*01d8*/ 	.word	0x00001550
        /*01dc*/ 	.word	0x00000003
        /*01e0*/ 	.word	0x00000000
        /*01e4*/ 	.short	0x010a
        /*01e6*/ 	.byte	0x3f
	.zero		1


	//   ....[22]....
        /*01e8*/ 	.word	0x00001920
        /*01ec*/ 	.word	0x00000005
        /*01f0*/ 	.word	0x00000000
        /*01f4*/ 	.short	0x010a
        /*01f6*/ 	.byte	0x3f
	.zero		1


	//   ....[23]....
        /*01f8*/ 	.word	0x00001960
        /*01fc*/ 	.word	0x00000005
        /*0200*/ 	.word	0x00000000
        /*0204*/ 	.short	0x010a
        /*0206*/ 	.byte	0x3f
	.zero		1


	//   ....[24]....
        /*0208*/ 	.word	0x00001bc0
        /*020c*/ 	.word	0x00000005
        /*0210*/ 	.word	0x00000000
        /*0214*/ 	.short	0x0101
        /*0216*/ 	.byte	0x3f
	.zero		1


	//   ....[25]....
        /*0218*/ 	.word	0x00001de0
        /*021c*/ 	.word	0x00000003
        /*0220*/ 	.word	0x00000000
        /*0224*/ 	.short	0x0101
        /*0226*/ 	.byte	0x3f
	.zero		1


	//   ....[26]....
        /*0228*/ 	.word	0x00005280
        /*022c*/ 	.word	0x00000016
        /*0230*/ 	.word	0x00000048
        /*0234*/ 	.short	0x010a
        /*0236*/ 	.byte	0x3f
	.zero		1


	//   ....[27]....
        /*0238*/ 	.word	0x000055e0
        /*023c*/ 	.word	0x00000003
        /*0240*/ 	.word	0x000000a8
        /*0244*/ 	.short	0x0101
        /*0246*/ 	.byte	0x3f
	.zero		1


	//   ....[28]....
        /*0248*/ 	.word	0x00005d30
        /*024c*/ 	.word	0x00000007
        /*0250*/ 	.word	0x00000000
        /*0254*/ 	.short	0x010a
        /*0256*/ 	.byte	0x3f
	.zero		1


	//   ....[29]....
        /*0258*/ 	.word	0x00005db0
        /*025c*/ 	.word	0x00000008
        /*0260*/ 	.word	0x00000000
        /*0264*/ 	.short	0x010a
        /*0266*/ 	.byte	0x3f
	.zero		1


	//   ....[30]....
        /*0268*/ 	.word	0x00005e40
        /*026c*/ 	.word	0x00000009
        /*0270*/ 	.word	0x00000000
        /*0274*/ 	.short	0x010a
        /*0276*/ 	.byte	0x3f
	.zero		1


	//   ....[31]....
        /*0278*/ 	.word	0x00005ed0
        /*027c*/ 	.word	0x00000008
        /*0280*/ 	.word	0x00000000
        /*0284*/ 	.short	0x010a
        /*0286*/ 	.byte	0x3f
	.zero		1


	//   ....[32]....
        /*0288*/ 	.word	0x00005f60
        /*028c*/ 	.word	0x00000009
        /*0290*/ 	.word	0x00000000
        /*0294*/ 	.short	0x010a
        /*0296*/ 	.byte	0x3f
	.zero		1


	//   ....[33]....
        /*0298*/ 	.word	0x00005ff0
        /*029c*/ 	.word	0x00000008
        /*02a0*/ 	.word	0x00000000
        /*02a4*/ 	.short	0x010a
        /*02a6*/ 	.byte	0x3f
	.zero		1


	//   ....[34]....
        /*02a8*/ 	.word	0x00006080
        /*02ac*/ 	.word	0x00000009
        /*02b0*/ 	.word	0x00000000
        /*02b4*/ 	.short	0x010a
        /*02b6*/ 	.byte	0x3f
	.zero		1


	//   ....[35]....
        /*02b8*/ 	.word	0x00006110
        /*02bc*/ 	.word	0x00000006
        /*02c0*/ 	.word	0x00000000
        /*02c4*/ 	.short	0x010a
        /*02c6*/ 	.byte	0x3f
	.zero		1


	//   ....[36]....
        /*02c8*/ 	.word	0x000061a0
        /*02cc*/ 	.word	0x00000003
        /*02d0*/ 	.word	0x00000000
        /*02d4*/ 	.short	0x010a
        /*02d6*/ 	.byte	0x3f
	.zero		1


	//   ....[37]....
        /*02d8*/ 	.word	0x00006200
        /*02dc*/ 	.word	0x00000003
        /*02e0*/ 	.word	0x00000000
        /*02e4*/ 	.short	0x010a
        /*02e6*/ 	.byte	0x3f
	.zero		1


	//   ....[38]....
        /*02e8*/ 	.word	0x00006250
        /*02ec*/ 	.word	0x00000005
        /*02f0*/ 	.word	0x00000000
        /*02f4*/ 	.short	0x010a
        /*02f6*/ 	.byte	0x3f
	.zero		1


	//   ....[39]....
        /*02f8*/ 	.word	0x00006320
        /*02fc*/ 	.word	0x00000016
        /*0300*/ 	.word	0x00000048
        /*0304*/ 	.short	0x010a
        /*0306*/ 	.byte	0x3f
	.zero		1


	//   ....[40]....
        /*0308*/ 	.word	0x000063f0
        /*030c*/ 	.word	0x00000007
        /*0310*/ 	.word	0x00000000
        /*0314*/ 	.short	0x010a
        /*0316*/ 	.byte	0x3f
	.zero		1


	//   ....[41]....
        /*0318*/ 	.word	0x00006440
        /*031c*/ 	.word	0x00000008
        /*0320*/ 	.word	0x00000000
        /*0324*/ 	.short	0x010a
        /*0326*/ 	.byte	0x3f
	.zero		1


	//   ....[42]....
        /*0328*/ 	.word	0x00006490
        /*032c*/ 	.word	0x00000009
        /*0330*/ 	.word	0x00000000
        /*0334*/ 	.short	0x010a
        /*0336*/ 	.byte	0x3f
	.zero		1


	//   ....[43]....
        /*0338*/ 	.word	0x000064e0
        /*033c*/ 	.word	0x00000008
        /*0340*/ 	.word	0x00000000
        /*0344*/ 	.short	0x010a
        /*0346*/ 	.byte	0x3f
	.zero		1


	//   ....[44]....
        /*0348*/ 	.word	0x00006530
        /*034c*/ 	.word	0x00000009
        /*0350*/ 	.word	0x00000000
        /*0354*/ 	.short	0x010a
        /*0356*/ 	.byte	0x3f
	.zero		1


	//   ....[45]....
        /*0358*/ 	.word	0x00006580
        /*035c*/ 	.word	0x00000008
        /*0360*/ 	.word	0x00000000
        /*0364*/ 	.short	0x010a
        /*0366*/ 	.byte	0x3f
	.zero		1


	//   ....[46]....
        /*0368*/ 	.word	0x000065d0
        /*036c*/ 	.word	0x00000009
        /*0370*/ 	.word	0x00000000
        /*0374*/ 	.short	0x010a
        /*0376*/ 	.byte	0x3f
	.zero		1


	//   ....[47]....
        /*0378*/ 	.word	0x00006620
        /*037c*/ 	.word	0x00000006
        /*0380*/ 	.word	0x00000000
        /*0384*/ 	.short	0x010a
        /*0386*/ 	.byte	0x3f
	.zero		1


	//----- nvinfo : EIATTR_NUM_MBARRIERS
	.align		4
.L_35:
        /*0388*/ 	.byte	0x03, 0x38
        /*038a*/ 	.short	0x0014


	//----- nvinfo : EIATTR_EXIT_INSTR_OFFSETS
	.align		4
        /*038c*/ 	.byte	0x04, 0x1c
        /*038e*/ 	.short	(.L_37 - .L_36)


	//   ....[0]....
.L_36:
        /*0390*/ 	.word	0x000009b0


	//   ....[1]....
        /*0394*/ 	.word	0x000011c0


	//   ....[2]....
        /*0398*/ 	.word	0x000049a0


	//   ....[3]....
        /*039c*/ 	.word	0x00004f00


	//   ....[4]....
        /*03a0*/ 	.word	0x000061f0


	//----- nvinfo : EIATTR_MAX_THREADS
	.align		4
.L_37:
        /*03a4*/ 	.byte	0x04, 0x05
        /*03a6*/ 	.short	(.L_39 - .L_38)
.L_38:
        /*03a8*/ 	.word	0x00000180
        /*03ac*/ 	.word	0x00000001
        /*03b0*/ 	.word	0x00000001


	//----- nvinfo : EIATTR_CRS_STACK_SIZE
	.align		4
.L_39:
        /*03b4*/ 	.byte	0x04, 0x1e
        /*03b6*/ 	.short	(.L_41 - .L_40)
.L_40:
        /*03b8*/ 	.word	0x00000000


	//----- nvinfo : EIATTR_CBANK_PARAM_SIZE
	.align		4
.L_41:
        /*03bc*/ 	.byte	0x03, 0x19
        /*03be*/ 	.short	0x0470


	//----- nvinfo : EIATTR_PARAM_CBANK
	.align		4
        /*03c0*/ 	.byte	0x04, 0x0a
        /*03c2*/ 	.short	(.L_43 - .L_42)
	.align		4
.L_42:
        /*03c4*/ 	.word	index@(.nv.constant0._ZN7cutlass13device_kernelINS_4gemm6kernel13GemmUniversalIN4cute5tupleIJiiiiEEENS1_10collective13CollectiveMmaINS1_34MainloopSm90TmaGmmaWarpSpecializedILi9ENS5_IJNS4_1CILi1EEENSA_ILi2EEESB_EEENS1_35KernelTmaWarpSpecializedCooperativeEEENS5_IJNSA_ILi128EEENSA_ILi64EEESH_EEENS_6half_tENS5_IJlSB_lEEESJ_SK_NS4_8TiledMMAINS4_8MMA_AtomIJNS4_4SM904GMMA25MMA_64x64x16_F32F16F16_SSILNSO_5MajorE0ELSQ_0ELNSO_7ScaleInE1ELSR_1EEEEEENS4_6LayoutINS5_IJSC_SB_SB_EEENS5_IJSB_NSA_ILi0EEESW_EEEEENS5_IJNS4_10UnderscoreESZ_SZ_EEEEENS4_23SM90_TMA_LOAD_MULTICASTENS4_14ComposedLayoutINS4_7SwizzleILi3ELi4ELi3EEENS4_18smem_ptr_flag_bitsILi16EEENSU_INS5_IJNSA_ILi8EEESH_EEENS5_IJSH_SB_EEEEEEEvNS4_8identityENS4_13SM90_TMA_LOADES1C_vS1D_EENS_8epilogue10collective6detail29Sm90TmaWarpSpecializedAdapterINS1H_15DefaultEpilogueISJ_SK_SK_NS1G_6thread17LinearCombinationISJ_Li1EffLNS1L_9ScaleType4KindE0ELNS_15FloatRoundStyleE2ESJ_EENS1_15EpilogueDefaultEEEEEvvEEEEvNT_6ParamsE)
        /*03c8*/ 	.short	0x0210
        /*03ca*/ 	.short	0x0470


	//----- nvinfo : EIATTR_SW_WAR
	.align		4
.L_43:
        /*03cc*/ 	.byte	0x04, 0x36
        /*03ce*/ 	.short	(.L_45 - .L_44)
.L_44:
        /*03d0*/ 	.word	0x00000008
.L_45:


//--------------------- .nv.callgraph             --------------------------
	.section	.nv.callgraph,"",@"SHT_CUDA_CALLGRAPH"
	.align	4
	.sectionentsize	8
	.align		4
        /*0000*/ 	.word	0x00000000
	.align		4
        /*0004*/ 	.word	0xffffffff
	.align		4
        /*0008*/ 	.word	index@(_ZN7cutlass13device_kernelINS_4gemm6kernel13GemmUniversalIN4cute5tupleIJiiiiEEENS1_10collective13CollectiveMmaINS1_34MainloopSm90TmaGmmaWarpSpecializedILi9ENS5_IJNS4_1CILi1EEENSA_ILi2EEESB_EEENS1_35KernelTmaWarpSpecializedCooperativeEEENS5_IJNSA_ILi128EEENSA_ILi64EEESH_EEENS_6half_tENS5_IJlSB_lEEESJ_SK_NS4_8TiledMMAINS4_8MMA_AtomIJNS4_4SM904GMMA25MMA_64x64x16_F32F16F16_SSILNSO_5MajorE0ELSQ_0ELNSO_7ScaleInE1ELSR_1EEEEEENS4_6LayoutINS5_IJSC_SB_SB_EEENS5_IJSB_NSA_ILi0EEESW_EEEEENS5_IJNS4_10UnderscoreESZ_SZ_EEEEENS4_23SM90_TMA_LOAD_MULTICASTENS4_14ComposedLayoutINS4_7SwizzleILi3ELi4ELi3EEENS4_18smem_ptr_flag_bitsILi16EEENSU_INS5_IJNSA_ILi8EEESH_EEENS5_IJSH_SB_EEEEEEEvNS4_8identityENS4_13SM90_TMA_LOADES1C_vS1D_EENS_8epilogue10collective6detail29Sm90TmaWarpSpecializedAdapterINS1H_15DefaultEpilogueISJ_SK_SK_NS1G_6thread17LinearCombinationISJ_Li1EffLNS1L_9ScaleType4KindE0ELNS_15FloatRoundStyleE2ESJ_EENS1_15EpilogueDefaultEEEEEvvEEEEvNT_6ParamsE)
	.align		4
        /*000c*/ 	.word	index@(__assertfail)
	.align		4
        /*0010*/ 	.word	0x00000000
	.align		4
        /*0014*/ 	.word	0xfffffffe
	.align		4
        /*0018*/ 	.word	0x00000000
	.align		4
        /*001c*/ 	.word	0xfffffffd
	.align		4
        /*0020*/ 	.word	0x00000000
	.align		4
        /*0024*/ 	.word	0xfffffffc


//--------------------- .nv.constant4             --------------------------
	.section	.nv.constant4,"a",@progbits
	.align	8
	.align		8
.nv.constant4:
        /*0000*/ 	.dword	__assertfail
	.align		8
        /*0008*/ 	.dword	__unnamed_1
	.align		8
        /*0010*/ 	.dword	_ZN40_INTERNAL_d1d83d36_4_k_cu_a4b1b408_286494cuda3std3__45__cpo5beginE
	.align		8
        /*0018*/ 	.dword	_ZN40_INTERNAL_d1d83d36_4_k_cu_a4b1b408_286494cuda3std3__45__cpo3endE
	.align		8
        /*0020*/ 	.dword	_ZN40_INTERNAL_d1d83d36_4_k_cu_a4b1b408_286494cuda3std3__45__cpo6cbeginE
	.align		8
        /*0028*/ 	.dword	_ZN40_INTERNAL_d1d83d36_4_k_cu_a4b1b408_286494cuda3std3__45__cpo4cendE
	.align		8
        /*0030*/ 	.dword	_ZN40_INTERNAL_d1d83d36_4_k_cu_a4b1b408_286494cuda3std3__442_GLOBAL__N__d1d83d36_4_k_cu_a4b1b408_286496ignoreE
	.align		8
        /*0038*/ 	.dword	_ZN40_INTERNAL_d1d83d36_4_k_cu_a4b1b408_286494cuda3std3__419piecewise_constructE
	.align		8
        /*0040*/ 	.dword	_ZN40_INTERNAL_d1d83d36_4_k_cu_a4b1b408_286494cuda3std3__48in_placeE
	.align		8
        /*0048*/ 	.dword	_ZN40_INTERNAL_d1d83d36_4_k_cu_a4b1b408_286494cuda3std6ranges3__45__cpo4swapE
	.align		8
        /*0050*/ 	.dword	_ZN40_INTERNAL_d1d83d36_4_k_cu_a4b1b408_286494cuda3std6ranges3__45__cpo9iter_moveE
	.align		8
        /*0058*/ 	.dword	_ZN40_INTERNAL_d1d83d36_4_k_cu_a4b1b408_286494cute7productE
	.align		8
        /*0060*/ 	.dword	_ZN40_INTERNAL_d1d83d36_4_k_cu_a4b1b408_286494cute1_E
	.align		8
        /*0068*/ 	.dword	$str$22
	.align		8
        /*0070*/ 	.dword	$str$23


//--------------------- .text._ZN7cutlass13device_kernelINS_4gemm6kernel13GemmUniversalIN4cute5tupleIJiiiiEEENS1_10collective13CollectiveMmaINS1_34MainloopSm90TmaGmmaWarpSpecializedILi9ENS5_IJNS4_1CILi1EEENSA_ILi2EEESB_EEENS1_35KernelTmaWarpSpecializedCooperativeEEENS5_IJNSA_ILi128EEENSA_ILi64EEESH_EEENS_6half_tENS5_IJlSB_lEEESJ_SK_NS4_8TiledMMAINS4_8MMA_AtomIJNS4_4SM904GMMA25MMA_64x64x16_F32F16F16_SSILNSO_5MajorE0ELSQ_0ELNSO_7ScaleInE1ELSR_1EEEEEENS4_6LayoutINS5_IJSC_SB_SB_EEENS5_IJSB_NSA_ILi0EEESW_EEEEENS5_IJNS4_10UnderscoreESZ_SZ_EEEEENS4_23SM90_TMA_LOAD_MULTICASTENS4_14ComposedLayoutINS4_7SwizzleILi3ELi4ELi3EEENS4_18smem_ptr_flag_bitsILi16EEENSU_INS5_IJNSA_ILi8EEESH_EEENS5_IJSH_SB_EEEEEEEvNS4_8identityENS4_13SM90_TMA_LOADES1C_vS1D_EENS_8epilogue10collective6detail29Sm90TmaWarpSpecializedAdapterINS1H_15DefaultEpilogueISJ_SK_SK_NS1G_6thread17LinearCombinationISJ_Li1EffLNS1L_9ScaleType4KindE0ELNS_15FloatRoundStyleE2ESJ_EENS1_15EpilogueDefaultEEEEEvvEEEEvNT_6ParamsE --------------------------
	.section	.text._ZN7cutlass13device_kernelINS_4gemm6kernel13GemmUniversalIN4cute5tupleIJiiiiEEENS1_10collective13CollectiveMmaINS1_34MainloopSm90TmaGmmaWarpSpecializedILi9ENS5_IJNS4_1CILi1EEENSA_ILi2EEESB_EEENS1_35KernelTmaWarpSpecializedCooperativeEEENS5_IJNSA_ILi128EEENSA_ILi64EEESH_EEENS_6half_tENS5_IJlSB_lEEESJ_SK_NS4_8TiledMMAINS4_8MMA_AtomIJNS4_4SM904GMMA25MMA_64x64x16_F32F16F16_SSILNSO_5MajorE0ELSQ_0ELNSO_7ScaleInE1ELSR_1EEEEEENS4_6LayoutINS5_IJSC_SB_SB_EEENS5_IJSB_NSA_ILi0EEESW_EEEEENS5_IJNS4_10UnderscoreESZ_SZ_EEEEENS4_23SM90_TMA_LOAD_MULTICASTENS4_14ComposedLayoutINS4_7SwizzleILi3ELi4ELi3EEENS4_18smem_ptr_flag_bitsILi16EEENSU_INS5_IJNSA_ILi8EEESH_EEENS5_IJSH_SB_EEEEEEEvNS4_8identityENS4_13SM90_TMA_LOADES1C_vS1D_EENS_8epilogue10collective6detail29Sm90TmaWarpSpecializedAdapterINS1H_15DefaultEpilogueISJ_SK_SK_NS1G_6thread17LinearCombinationISJ_Li1EffLNS1L_9ScaleType4KindE0ELNS_15FloatRoundStyleE2ESJ_EENS1_15EpilogueDefaultEEEEEvvEEEEvNT_6ParamsE,"ax",@progbits
	.align	128
.text._ZN7cutlass13device_kernelINS_4gemm6kernel13GemmUniversalIN4cute5tupleIJiiiiEEENS1_10collective13CollectiveMmaINS1_34MainloopSm90TmaGmmaWarpSpecializedILi9ENS5_IJNS4_1CILi1EEENSA_ILi2EEESB_EEENS1_35KernelTmaWarpSpecializedCooperativeEEENS5_IJNSA_ILi128EEENSA_ILi64EEESH_EEENS_6half_tENS5_IJlSB_lEEESJ_SK_NS4_8TiledMMAINS4_8MMA_AtomIJNS4_4SM904GMMA25MMA_64x64x16_F32F16F16_SSILNSO_5MajorE0ELSQ_0ELNSO_7ScaleInE1ELSR_1EEEEEENS4_6LayoutINS5_IJSC_SB_SB_EEENS5_IJSB_NSA_ILi0EEESW_EEEEENS5_IJNS4_10UnderscoreESZ_SZ_EEEEENS4_23SM90_TMA_LOAD_MULTICASTENS4_14ComposedLayoutINS4_7SwizzleILi3ELi4ELi3EEENS4_18smem_ptr_flag_bitsILi16EEENSU_INS5_IJNSA_ILi8EEESH_EEENS5_IJSH_SB_EEEEEEEvNS4_8identityENS4_13SM90_TMA_LOADES1C_vS1D_EENS_8epilogue10collective6detail29Sm90TmaWarpSpecializedAdapterINS1H_15DefaultEpilogueISJ_SK_SK_NS1G_6thread17LinearCombinationISJ_Li1EffLNS1L_9ScaleType4KindE0ELNS_15FloatRoundStyleE2ESJ_EENS1_15EpilogueDefaultEEEEEvvEEEEvNT_6ParamsE:
        .type           _ZN7cutlass13device_kernelINS_4gemm6kernel13GemmUniversalIN4cute5tupleIJiiiiEEENS1_10collective13CollectiveMmaINS1_34MainloopSm90TmaGmmaWarpSpecializedILi9ENS5_IJNS4_1CILi1EEENSA_ILi2EEESB_EEENS1_35KernelTmaWarpSpecializedCooperativeEEENS5_IJNSA_ILi128EEENSA_ILi64EEESH_EEENS_6half_tENS5_IJlSB_lEEESJ_SK_NS4_8TiledMMAINS4_8MMA_AtomIJNS4_4SM904GMMA25MMA_64x64x16_F32F16F16_SSILNSO_5MajorE0ELSQ_0ELNSO_7ScaleInE1ELSR_1EEEEEENS4_6LayoutINS5_IJSC_SB_SB_EEENS5_IJSB_NSA_ILi0EEESW_EEEEENS5_IJNS4_10UnderscoreESZ_SZ_EEEEENS4_23SM90_TMA_LOAD_MULTICASTENS4_14ComposedLayoutINS4_7SwizzleILi3ELi4ELi3EEENS4_18smem_ptr_flag_bitsILi16EEENSU_INS5_IJNSA_ILi8EEESH_EEENS5_IJSH_SB_EEEEEEEvNS4_8identityENS4_13SM90_TMA_LOADES1C_vS1D_EENS_8epilogue10collective6detail29Sm90TmaWarpSpecializedAdapterINS1H_15DefaultEpilogueISJ_SK_SK_NS1G_6thread17LinearCombinationISJ_Li1EffLNS1L_9ScaleType4KindE0ELNS_15FloatRoundStyleE2ESJ_EENS1_15EpilogueDefaultEEEEEvvEEEEvNT_6ParamsE,@function
        .size           _ZN7cutlass13device_kernelINS_4gemm6kernel13GemmUniversalIN4cute5tupleIJiiiiEEENS1_10collective13CollectiveMmaINS1_34MainloopSm90TmaGmmaWarpSpecializedILi9ENS5_IJNS4_1CILi1EEENSA_ILi2EEESB_EEENS1_35KernelTmaWarpSpecializedCooperativeEEENS5_IJNSA_ILi128EEENSA_ILi64EEESH_EEENS_6half_tENS5_IJlSB_lEEESJ_SK_NS4_8TiledMMAINS4_8MMA_AtomIJNS4_4SM904GMMA25MMA_64x64x16_F32F16F16_SSILNSO_5MajorE0ELSQ_0ELNSO_7ScaleInE1ELSR_1EEEEEENS4_6LayoutINS5_IJSC_SB_SB_EEENS5_IJSB_NSA_ILi0EEESW_EEEEENS5_IJNS4_10UnderscoreESZ_SZ_EEEEENS4_23SM90_TMA_LOAD_MULTICASTENS4_14ComposedLayoutINS4_7SwizzleILi3ELi4ELi3EEENS4_18smem_ptr_flag_bitsILi16EEENSU_INS5_IJNSA_ILi8EEESH_EEENS5_IJSH_SB_EEEEEEEvNS4_8identityENS4_13SM90_TMA_LOADES1C_vS1D_EENS_8epilogue10collective6detail29Sm90TmaWarpSpecializedAdapterINS1H_15DefaultEpilogueISJ_SK_SK_NS1G_6thread17LinearCombinationISJ_Li1EffLNS1L_9ScaleType4KindE0ELNS_15FloatRoundStyleE2ESJ_EENS1_15EpilogueDefaultEEEEEvvEEEEvNT_6ParamsE,(.L_x_146 - _ZN7cutlass13device_kernelINS_4gemm6kernel13GemmUniversalIN4cute5tupleIJiiiiEEENS1_10collective13CollectiveMmaINS1_34MainloopSm90TmaGmmaWarpSpecializedILi9ENS5_IJNS4_1CILi1EEENSA_ILi2EEESB_EEENS1_35KernelTmaWarpSpecializedCooperativeEEENS5_IJNSA_ILi128EEENSA_ILi64EEESH_EEENS_6half_tENS5_IJlSB_lEEESJ_SK_NS4_8TiledMMAINS4_8MMA_AtomIJNS4_4SM904GMMA25MMA_64x64x16_F32F16F16_SSILNSO_5MajorE0ELSQ_0ELNSO_7ScaleInE1ELSR_1EEEEEENS4_6LayoutINS5_IJSC_SB_SB_EEENS5_IJSB_NSA_ILi0EEESW_EEEEENS5_IJNS4_10UnderscoreESZ_SZ_EEEEENS4_23SM90_TMA_LOAD_MULTICASTENS4_14ComposedLayoutINS4_7SwizzleILi3ELi4ELi3EEENS4_18smem_ptr_flag_bitsILi16EEENSU_INS5_IJNSA_ILi8EEESH_EEENS5_IJSH_SB_EEEEEEEvNS4_8identityENS4_13SM90_TMA_LOADES1C_vS1D_EENS_8epilogue10collective6detail29Sm90TmaWarpSpecializedAdapterINS1H_15DefaultEpilogueISJ_SK_SK_NS1G_6thread17LinearCombinationISJ_Li1EffLNS1L_9ScaleType4KindE0ELNS_15FloatRoundStyleE2ESJ_EENS1_15EpilogueDefaultEEEEEvvEEEEvNT_6ParamsE)
        .other          _ZN7cutlass13device_kernelINS_4gemm6kernel13GemmUniversalIN4cute5tupleIJiiiiEEENS1_10collective13CollectiveMmaINS1_34MainloopSm90TmaGmmaWarpSpecializedILi9ENS5_IJNS4_1CILi1EEENSA_ILi2EEESB_EEENS1_35KernelTmaWarpSpecializedCooperativeEEENS5_IJNSA_ILi128EEENSA_ILi64EEESH_EEENS_6half_tENS5_IJlSB_lEEESJ_SK_NS4_8TiledMMAINS4_8MMA_AtomIJNS4_4SM904GMMA25MMA_64x64x16_F32F16F16_SSILNSO_5MajorE0ELSQ_0ELNSO_7ScaleInE1ELSR_1EEEEEENS4_6LayoutINS5_IJSC_SB_SB_EEENS5_IJSB_NSA_ILi0EEESW_EEEEENS5_IJNS4_10UnderscoreESZ_SZ_EEEEENS4_23SM90_TMA_LOAD_MULTICASTENS4_14ComposedLayoutINS4_7SwizzleILi3ELi4ELi3EEENS4_18smem_ptr_flag_bitsILi16EEENSU_INS5_IJNSA_ILi8EEESH_EEENS5_IJSH_SB_EEEEEEEvNS4_8identityENS4_13SM90_TMA_LOADES1C_vS1D_EENS_8epilogue10collective6detail29Sm90TmaWarpSpecializedAdapterINS1H_15DefaultEpilogueISJ_SK_SK_NS1G_6thread17LinearCombinationISJ_Li1EffLNS1L_9ScaleType4KindE0ELNS_15FloatRoundStyleE2ESJ_EENS1_15EpilogueDefaultEEEEEvvEEEEvNT_6ParamsE,@"STO_CUDA_ENTRY STV_DEFAULT"
_ZN7cutlass13device_kernelINS_4gemm6kernel13GemmUniversalIN4cute5tupleIJiiiiEEENS1_10collective13CollectiveMmaINS1_34MainloopSm90TmaGmmaWarpSpecializedILi9ENS5_IJNS4_1CILi1EEENSA_ILi2EEESB_EEENS1_35KernelTmaWarpSpecializedCooperativeEEENS5_IJNSA_ILi128EEENSA_ILi64EEESH_EEENS_6half_tENS5_IJlSB_lEEESJ_SK_NS4_8TiledMMAINS4_8MMA_AtomIJNS4_4SM904GMMA25MMA_64x64x16_F32F16F16_SSILNSO_5MajorE0ELSQ_0ELNSO_7ScaleInE1ELSR_1EEEEEENS4_6LayoutINS5_IJSC_SB_SB_EEENS5_IJSB_NSA_ILi0EEESW_EEEEENS5_IJNS4_10UnderscoreESZ_SZ_EEEEENS4_23SM90_TMA_LOAD_MULTICASTENS4_14ComposedLayoutINS4_7SwizzleILi3ELi4ELi3EEENS4_18smem_ptr_flag_bitsILi16EEENSU_INS5_IJNSA_ILi8EEESH_EEENS5_IJSH_SB_EEEEEEEvNS4_8identityENS4_13SM90_TMA_LOADES1C_vS1D_EENS_8epilogue10collective6detail29Sm90TmaWarpSpecializedAdapterINS1H_15DefaultEpilogueISJ_SK_SK_NS1G_6thread17LinearCombinationISJ_Li1EffLNS1L_9ScaleType4KindE0ELNS_15FloatRoundStyleE2ESJ_EENS1_15EpilogueDefaultEEEEEvvEEEEvNT_6ParamsE:
[----:B------:R-:W0:Y:S01]  /*0000*/  LDC R1, c[0x0][0x28] ;  /* 0x00000a00ff017b82 */ /* 0x000e220000000800 */
[----:B------:R-:W1:Y:S01]  /*0010*/  S2R R18, SR_TID.X ;  /* 0x0000000000127919 */ /* 0x000e620000002100 */
[----:B------:R-:W-:Y:S01]  /*0020*/  ELECT P0, URZ, PT ;  /* 0x00000000003f782f */ /* 0x000fe20003800000 */
[----:B------:R-:W-:Y:S01]  /*0030*/  BSSY B0, `(.L_x_0) ;  /* 0x000000f000007945 */ /* 0x000fe20003800000 */
[--C-:B-1----:R-:W-:Y:S02]  /*0040*/  SHF.R.U32.HI R0, RZ, 0x5, R18.reuse ;  /* 0x00000005ff007819 */ /* 0x102fe40000011612 */
[----:B------:R-:W-:-:S03]  /*0050*/  SHF.R.U32.HI R3, RZ, 0x7, R18 ;  /* 0x00000007ff037819 */ /* 0x000fc60000011612 */
[----:B------:R-:W1:Y:S04]  /*0060*/  SHFL.IDX PT, R2, R0, RZ, 0x1f ;  /* 0x00001fff00027589 */ /* 0x000e6800000e0000 */
[----:B------:R2:W3:Y:S01]  /*0070*/  SHFL.IDX PT, R5, R3, RZ, 0x1f ;  /* 0x00001fff03057589 */ /* 0x0004e200000e0000 */
[----:B-1----:R-:W-:-:S13]  /*0080*/  ISETP.NE.OR P0, PT, R2, RZ, !P0 ;  /* 0x000000ff0200720c */ /* 0x002fda0004705670 */
[----:B0-23--:R-:W-:Y:S05]  /*0090*/  @P0 BRA `(.L_x_1) ;  /* 0x0000000000200947 */ /* 0x00dfea0003800000 */
[----:B------:R-:W-:Y:S02]  /*00a0*/  ULDC.64 UR4, c[0x0][0x198] ;  /* 0x0000660000047ab9 */ /* 0x000fe40000000a00 */
[----:B------:R-:W-:Y:S02]  /*00b0*/  UIADD3 UR6, UP0, UR4, 0xf0, URZ ;  /* 0x000000f004067890 */ /* 0x000fe4000ff1e03f */
[----:B------:R-:W-:Y:S02]  /*00c0*/  UIADD3 UR4, UP1, UR4, 0x1f0, URZ ;  /* 0x000001f004047890 */ /* 0x000fe4000ff3e03f */
[----:B------:R-:W-:Y:S02]  /*00d0*/  UIADD3.X UR7, URZ, UR5, URZ, UP0, !UPT ;  /* 0x000000053f077290 */ /* 0x000fe400087fe43f */
[----:B------:R-:W-:-:S07]  /*00e0*/  UIADD3.X UR5, URZ, UR5, URZ, UP1, !UPT ;  /* 0x000000053f057290 */ /* 0x000fce0008ffe43f */
[----:B------:R0:W-:Y:S02]  /*00f0*/  UTMACCTL.PF [UR6] ;  /* 0x00000000060079b9 */ /* 0x0001e40008040000 */
[----:B------:R0:W-:Y:S02]  /*0100*/  UTMACCTL.PF [UR4] ;  /* 0x00000000040079b9 */ /* 0x0001e40008040000 */
[----:B0-----:R-:W-:Y:S01]  /*0110*/  NOP ;  /* 0x0000000000007918 */ /* 0x001fe20000000000 */
.L_x_1:
[----:B------:R-:W-:Y:S05]  /*0120*/  BSYNC B0 ;  /* 0x0000000000007941 */ /* 0x000fea0003800000 */
.L_x_0:
[----:B------:R-:W0:Y:S02]  /*0130*/  SHFL.IDX PT, R3, R0, RZ, 0x1f ;  /* 0x00001fff00037589 */ /* 0x000e2400000e0000 */
[----:B0-----:R-:W-:-:S13]  /*0140*/  ISETP.NE.AND P0, PT, R3, RZ, PT ;  /* 0x000000ff0300720c */ /* 0x001fda0003f05270 */
[----:B------:R-:W-:Y:S05]  /*0150*/  @P0 BRA `(.L_x_2) ;  /* 0x00000000008c0947 */ /* 0x000fea0003800000 */
[----:B------:R-:W-:Y:S01]  /*0160*/  ELECT P0, URZ, PT ;  /* 0x00000000003f782f */ /* 0x000fe20003800000 */
[----:B------:R-:W-:-:S12]  /*0170*/  BSSY B0, `(.L_x_2) ;  /* 0x0000021000007945 */ /* 0x000fd80003800000 */
[----:B------:R-:W-:Y:S05]  /*0180*/  @!P0 BRA `(.L_x_3) ;  /* 0x00000000007c8947 */ /* 0x000fea0003800000 */
[----:B------:R-:W0:Y:S01]  /*0190*/  S2UR UR8, SR_CgaCtaId ;  /* 0x00000000000879c3 */ /* 0x000e220000008800 */
[----:B------:R-:W-:Y:S01]  /*01a0*/  UMOV UR4, 0x400 ;  /* 0x0000040000047882 */ /* 0x000fe20000000000 */
[----:B------:R-:W-:Y:S01]  /*01b0*/  UMOV UR5, 0x1 ;  /* 0x0000000100057882 */ /* 0x000fe20000000000 */
[----:B------:R-:W-:Y:S02]  /*01c0*/  UMOV UR6, 0x4 ;  /* 0x0000000400067882 */ /* 0x000fe40000000000 */
[----:B------:R-:W-:-:S04]  /*01d0*/  UIADD3 UR6, -UR6, 0x100000, URZ ;  /* 0x0010000006067890 */ /* 0x000fc8000fffe13f */
[----:B------:R-:W-:Y:S02]  /*01e0*/  USHF.L.U32 UR7, UR6, 0xb, URZ ;  /* 0x0000000b06077899 */ /* 0x000fe4000800063f */
[----:B------:R-:W-:Y:S02]  /*01f0*/  USHF.L.U32 UR6, UR6, 0x1, URZ ;  /* 0x0000000106067899 */ /* 0x000fe4000800063f */
[----:B0-----:R-:W-:Y:S02]  /*0200*/  ULEA UR8, UR8, UR4, 0x18 ;  /* 0x0000000408087291 */ /* 0x001fe4000f8ec03f */
[----:B------:R-:W-:-:S04]  /*0210*/  UIADD3 UR4, -UR5, 0x100000, URZ ;  /* 0x0010000005047890 */ /* 0x000fc8000fffe13f */
[----:B------:R-:W-:Y:S02]  /*0220*/  USHF.L.U32 UR5, UR4, 0xb, URZ ;  /* 0x0000000b04057899 */ /* 0x000fe4000800063f */
[----:B------:R-:W-:Y:S01]  /*0230*/  USHF.L.U32 UR4, UR4, 0x1, URZ ;  /* 0x0000000104047899 */ /* 0x000fe2000800063f */
[----:B------:R-:W0:Y:S11]  /*0240*/  FENCE.VIEW.ASYNC.S ;  /* 0x00000000000073c6 */ /* 0x000e360000000000 */
[----:B0-----:R0:W1:Y:S01]  /*0250*/  SYNCS.EXCH.64 URZ, [UR8], UR4 ;  /* 0x00000004083f75b2 */ /* 0x0010620008000100 */
[----:B------:R0:W2:Y:S01]  /*0260*/  SYNCS.EXCH.64 URZ, [UR8+0x48], UR6 ;  /* 0x00004806083f75b2 */ /* 0x0000a20008000100 */
[----:B------:R0:W3:Y:S01]  /*0270*/  SYNCS.EXCH.64 URZ, [UR8+0x8], UR4 ;  /* 0x00000804083f75b2 */ /* 0x0000e20008000100 */
[----:B------:R0:W4:Y:S01]  /*0280*/  SYNCS.EXCH.64 URZ, [UR8+0x50], UR6 ;  /* 0x00005006083f75b2 */ /* 0x0001220008000100 */
[----:B------:R0:W0:Y:S01]  /*0290*/  SYNCS.EXCH.64 URZ, [UR8+0x10], UR4 ;  /* 0x00001004083f75b2 */ /* 0x0000220008000100 */
        /* <DEDUP_REMOVED lines=13> */
[----:B------:R-:W-:Y:S01]  /*0370*/  NOP ;  /* 0x0000000000007918 */ /* 0x000fe20000000000 */
.L_x_3:
[----:B0-----:R-:W-:Y:S05]  /*0380*/  BSYNC B0 ;  /* 0x0000000000007941 */ /* 0x001fea0003800000 */
.L_x_2:
[----:B------:R-:W0:Y:S01]  /*0390*/  SHFL.IDX PT, R0, R0, RZ, 0x1f ;  /* 0x00001fff00007589 */ /* 0x000e2200000e0000 */
[----:B------:R-:W-:Y:S01]  /*03a0*/  SHF.R.S32.HI R7, RZ, 0x1f, R18 ;  /* 0x0000001fff077819 */ /* 0x000fe20000011412 */
[----:B------:R-:W5:Y:S01]  /*03b0*/  S2UR UR8, SR_CTAID.X ;  /* 0x00000000000879c3 */ /* 0x000f620000002500 */
[----:B------:R-:W-:Y:S01]  /*03c0*/  ELECT P0, URZ, PT ;  /* 0x00000000003f782f */ /* 0x000fe20003800000 */
[----:B------:R-:W1:Y:S01]  /*03d0*/  S2R R4, SR_CTAID.Y ;  /* 0x0000000000047919 */ /* 0x000e620000002600 */
[----:B------:R-:W-:Y:S01]  /*03e0*/  LEA.HI R7, R7, R18, RZ, 0x7 ;  /* 0x0000001207077211 */ /* 0x000fe200078f38ff */
[----:B------:R-:W-:Y:S01]  /*03f0*/  ULDC UR4, c[0x0][0x154] ;  /* 0x0000550000047ab9 */ /* 0x000fe20000000800 */
[----:B------:R-:W-:Y:S01]  /*0400*/  SHF.R.S32.HI R8, RZ, 0x1f, R3 ;  /* 0x0000001fff087819 */ /* 0x000fe20000011403 */
[----:B------:R-:W-:Y:S01]  /*0410*/  NOP ;  /* 0x0000000000007918 */ /* 0x000fe20000000000 */
[----:B------:R-:W-:Y:S01]  /*0420*/  LOP3.LUT R7, R7, 0xffffff80, RZ, 0xc0, !PT ;  /* 0xffffff8007077812 */ /* 0x000fe200078ec0ff */
[----:B------:R-:W2:Y:S01]  /*0430*/  LDC R12, c[0x0][0x140] ;  /* 0x00005000ff0c7b82 */ /* 0x000ea20000000800 */
[----:B------:R-:W-:Y:S01]  /*0440*/  LEA.HI R8, R8, R3, RZ, 0x2 ;  /* 0x0000000308087211 */ /* 0x000fe200078f10ff */
[----:B------:R-:W-:-:S02]  /*0450*/  NOP ;  /* 0x0000000000007918 */ /* 0x000fc40000000000 */
[----:B------:R-:W-:Y:S01]  /*0460*/  IMAD.IADD R6, R18, 0x1, -R7 ;  /* 0x0000000112067824 */ /* 0x000fe200078e0a07 */
[----:B------:R-:W-:-:S03]  /*0470*/  LOP3.LUT R8, R8, 0x3ffffffc, RZ, 0xc0, !PT ;  /* 0x3ffffffc08087812 */ /* 0x000fc600078ec0ff */
[----:B------:R-:W3:Y:S01]  /*0480*/  LDC R10, c[0x0][0x144] ;  /* 0x00005100ff0a7b82 */ /* 0x000ee20000000800 */
[----:B------:R-:W-:Y:S02]  /*0490*/  SHF.R.S32.HI R7, RZ, 0x1f, R6 ;  /* 0x0000001fff077819 */ /* 0x000fe40000011406 */
[----:B------:R-:W-:Y:S02]  /*04a0*/  LOP3.LUT P2, RZ, R6, 0x7, RZ, 0xc0, !PT ;  /* 0x0000000706ff7812 */ /* 0x000fe4000784c0ff */
[----:B------:R-:W-:Y:S01]  /*04b0*/  LEA.HI R7, R7, R6, RZ, 0x3 ;  /* 0x0000000607077211 */ /* 0x000fe200078f18ff */
[----:B------:R-:W-:Y:S01]  /*04c0*/  VIADD R6, R5, 0xffffffff ;  /* 0xffffffff05067836 */ /* 0x000fe20000000000 */
[----:B0-----:R-:W-:Y:S02]  /*04d0*/  ISETP.NE.OR P0, PT, R0, RZ, !P0 ;  /* 0x000000ff0000720c */ /* 0x001fe40004705670 */
[--C-:B------:R-:W-:Y:S02]  /*04e0*/  SHF.R.S32.HI R0, RZ, 0x3, R7.reuse ;  /* 0x00000003ff007819 */ /* 0x100fe40000011407 */
[----:B------:R-:W-:-:S02]  /*04f0*/  SHF.R.S32.HI R7, RZ, 0x1f, R7 ;  /* 0x0000001fff077819 */ /* 0x000fc40000011407 */
[----:B------:R-:W-:Y:S02]  /*0500*/  ISETP.GE.U32.AND P5, PT, R6, 0x2, PT ;  /* 0x000000020600780c */ /* 0x000fe40003fa6070 */
[----:B------:R-:W-:Y:S02]  /*0510*/  LEA.HI R7, R7, R0, RZ, 0x2 ;  /* 0x0000000007077211 */ /* 0x000fe400078f10ff */
[----:B--2---:R-:W-:Y:S02]  /*0520*/  ISETP.EQ.U32.AND P3, PT, R12, 0x1, PT ;  /* 0x000000010c00780c */ /* 0x004fe40003f62070 */
[----:B-1----:R-:W-:Y:S01]  /*0530*/  I2FP.F32.U32 R9, R4 ;  /* 0x0000000400097245 */ /* 0x002fe20000201000 */
[----:B------:R-:W-:Y:S01]  /*0540*/  VOTEU.ALL UP0, P0 ;  /* 0x00000000003f7886 */ /* 0x000fe20000000000 */
[----:B------:R-:W-:Y:S01]  /*0550*/  LOP3.LUT R7, R7, 0xfffffffc, RZ, 0xc0, !PT ;  /* 0xfffffffc07077812 */ /* 0x000fe200078ec0ff */
[----:B------:R-:W-:Y:S02]  /*0560*/  VOTEU.ALL UP1, P0 ;  /* 0x00000000003f7886 */ /* 0x000fe40000020000 */
[----:B------:R-:W-:Y:S01]  /*0570*/  FMUL R11, R9, UR4 ;  /* 0x00000004090b7c20 */ /* 0x000fe20008400000 */
[----:B------:R-:W-:Y:S01]  /*0580*/  IMAD.IADD R9, R3, 0x1, -R8 ;  /* 0x0000000103097824 */ /* 0x000fe200078e0a08 */
[----:B-----5:R-:W-:Y:S01]  /*0590*/  I2FP.F32.U32 R8, UR8 ;  /* 0x0000000800087c45 */ /* 0x020fe20008201000 */
[----:B------:R-:W-:Y:S01]  /*05a0*/  IMAD.IADD R0, R0, 0x1, -R7 ;  /* 0x0000000100007824 */ /* 0x000fe200078e0a07 */
[----:B------:R-:W0:Y:S01]  /*05b0*/  @!UP0 S2UR UR7, SR_CgaCtaId ;  /* 0x00000000000789c3 */ /* 0x000e220000008800 */
[----:B------:R-:W-:Y:S01]  /*05c0*/  ULDC UR4, c[0x0][0x150] ;  /* 0x0000540000047ab9 */ /* 0x000fe20000000800 */
[----:B------:R-:W1:Y:S01]  /*05d0*/  F2I.U32.TRUNC.NTZ R11, R11 ;  /* 0x0000000b000b7305 */ /* 0x000e62000020f000 */
[----:B------:R-:W-:Y:S01]  /*05e0*/  FMUL R8, R8, UR4 ;  /* 0x0000000408087c20 */ /* 0x000fe20008400000 */
[----:B------:R-:W-:Y:S01]  /*05f0*/  SHF.R.S32.HI R3, RZ, 0x1f, R2 ;  /* 0x0000001fff037819 */ /* 0x000fe20000011402 */
[----:B------:R-:W-:Y:S01]  /*0600*/  IMAD R9, R9, 0x4, R0 ;  /* 0x0000000409097824 */ /* 0x000fe200078e0200 */
[----:B------:R-:W-:Y:S01]  /*0610*/  UMOV UR4, 0x20 ;  /* 0x0000002000047882 */ /* 0x000fe20000000000 */
[----:B------:R-:W-:Y:S01]  /*0620*/  @!UP0 UMOV UR6, 0x400 ;  /* 0x0000040000068882 */ /* 0x000fe20000000000 */
[----:B------:R-:W2:Y:S01]  /*0630*/  LDC R7, c[0x0][0x148] ;  /* 0x00005200ff077b82 */ /* 0x000ea20000000800 */
[----:B------:R-:W-:Y:S01]  /*0640*/  LEA.HI R3, R3, R2, RZ, 0x2 ;  /* 0x0000000203037211 */ /* 0x000fe200078f10ff */
[----:B------:R-:W5:Y:S01]  /*0650*/  F2I.U32.TRUNC.NTZ R8, R8 ;  /* 0x0000000800087305 */ /* 0x000f62000020f000 */
[----:B------:R-:W-:Y:S01]  /*0660*/  IMAD.SHL.U32 R22, R9, 0x4, RZ ;  /* 0x0000000409167824 */ /* 0x000fe200078e00ff */
[----:B------:R-:W-:-:S04]  /*0670*/  @!UP0 UIADD3 UR4, -UR4, 0x100000, URZ ;  /* 0x0010000004048890 */ /* 0x000fc8000fffe13f */
[----:B------:R-:W-:Y:S02]  /*0680*/  @!UP0 USHF.L.U32 UR5, UR4, 0xb, URZ ;  /* 0x0000000b04058899 */ /* 0x000fe4000800063f */
[----:B------:R-:W-:Y:S01]  /*0690*/  @!UP0 USHF.L.U32 UR4, UR4, 0x1, URZ ;  /* 0x0000000104048899 */ /* 0x000fe2000800063f */
[----:B------:R-:W-:Y:S02]  /*06a0*/  LOP3.LUT R3, R3, 0xfffffffc, RZ, 0xc0, !PT ;  /* 0xfffffffc03037812 */ /* 0x000fe400078ec0ff */
[----:B------:R-:W-:Y:S01]  /*06b0*/  LOP3.LUT R22, R9, 0xc, R22, 0x78, !PT ;  /* 0x0000000c09167812 */ /* 0x000fe200078e7816 */
[----:B-1----:R-:W-:Y:S02]  /*06c0*/  IMAD.MOV R21, RZ, RZ, -R11 ;  /* 0x000000ffff157224 */ /* 0x002fe400078e0a0b */
[----:B------:R-:W-:Y:S01]  /*06d0*/  IMAD.IADD R0, R2, 0x1, -R3 ;  /* 0x0000000102007824 */ /* 0x000fe200078e0a03 */
[----:B0-----:R-:W-:Y:S01]  /*06e0*/  @!UP0 ULEA UR6, UR7, UR6, 0x18 ;  /* 0x0000000607068291 */ /* 0x001fe2000f8ec03f */
[----:B-----5:R-:W-:-:S03]  /*06f0*/  IMAD.MOV R3, RZ, RZ, -R8 ;  /* 0x000000ffff037224 */ /* 0x020fc600078e0a08 */
[----:B------:R-:W-:Y:S01]  /*0700*/  ISETP.NE.AND P1, PT, R0, 0x3, PT ;  /* 0x000000030000780c */ /* 0x000fe20003f25270 */
[----:B------:R-:W-:Y:S01]  /*0710*/  VOTEU.ALL UP0, P0 ;  /* 0x00000000003f7886 */ /* 0x000fe20000000000 */
[----:B------:R-:W-:Y:S01]  /*0720*/  ISETP.LT.U32.AND P0, PT, R22, 0x2, !P2 ;  /* 0x000000021600780c */ /* 0x000fe20005701070 */
[----:B---3--:R-:W-:Y:S01]  /*0730*/  IMAD R3, R10, R3, UR8 ;  /* 0x000000080a037e24 */ /* 0x008fe2000f8e0203 */
[----:B------:R-:W-:Y:S01]  /*0740*/  ISETP.EQ.OR P1, PT, R0, RZ, !P1 ;  /* 0x000000ff0000720c */ /* 0x000fe20004f22670 */
[----:B--2---:R-:W-:Y:S01]  /*0750*/  IMAD R9, R7, R21, R4 ;  /* 0x0000001507097224 */ /* 0x004fe200078e0204 */
[C---:B------:R-:W-:Y:S02]  /*0760*/  ISETP.NE.AND P2, PT, R5.reuse, RZ, PT ;  /* 0x000000ff0500720c */ /* 0x040fe40003f45270 */
[----:B------:R-:W-:Y:S01]  /*0770*/  ISETP.EQ.AND P1, PT, R5, RZ, P1 ;  /* 0x000000ff0500720c */ /* 0x000fe20000f22270 */
[----:B------:R-:W0:Y:S02]  /*0780*/  FENCE.VIEW.ASYNC.S ;  /* 0x00000000000073c6 */ /* 0x000e240000000000 */
[----:B0-----:R0:W1:Y:S01]  /*0790*/  @!UP0 SYNCS.EXCH.64 URZ, [UR6+0xa0], UR4 ;  /* 0x0000a004063f85b2 */ /* 0x0010620008000100 */
[----:B------:R-:W-:-:S02]  /*07a0*/  ISETP.NE.AND P4, PT, R9, R22, PT ;  /* 0x000000160900720c */ /* 0x000fc40003f85270 */
[----:B------:R-:W-:Y:S02]  /*07b0*/  SEL R19, RZ, 0x1, !P1 ;  /* 0x00000001ff137807 */ /* 0x000fe40004800000 */
[----:B------:R-:W-:Y:S02]  /*07c0*/  ISETP.EQ.OR P4, PT, R3, RZ, !P4 ;  /* 0x000000ff0300720c */ /* 0x000fe40006782670 */
[----:B------:R-:W-:Y:S02]  /*07d0*/  SEL R19, R19, 0x2, P5 ;  /* 0x0000000213137807 */ /* 0x000fe40002800000 */
[----:B------:R-:W-:-:S04]  /*07e0*/  PLOP3.LUT P0, PT, P0, P4, PT, 0x80, 0x0 ;  /* 0x000000000000781c */ /* 0x000fc80000709070 */
[----:B------:R-:W-:Y:S01]  /*07f0*/  P2R R58, PR, RZ, 0x1 ;  /* 0x00000001ff3a7803 */ /* 0x000fe20000000000 */
[----:B------:R0:W2:Y:S01]  /*0800*/  @!UP1 SYNCS.EXCH.64 URZ, [UR6+0xa8], UR4 ;  /* 0x0000a804063f95b2 */ /* 0x0000a20008000100 */
[----:B------:R-:W-:Y:S01]  /*0810*/  NOP ;  /* 0x0000000000007918 */ /* 0x000fe20000000000 */
[----:B------:R-:W-:Y:S06]  /*0820*/  @!P3 BRA `(.L_x_4) ;  /* 0x000000000008b947 */ /* 0x000fec0003800000 */
[----:B-12-4-:R-:W-:Y:S01]  /*0830*/  UCGABAR_ARV ;  /* 0x00000000000079c7 */ /* 0x016fe20008000000 */
[----:B------:R-:W-:Y:S05]  /*0840*/  BRA `(.L_x_5) ;  /* 0x0000000000047947 */ /* 0x000fea0003800000 */
.L_x_4:
[----:B-12-4-:R-:W-:Y:S01]  /*0850*/  NOP ;  /* 0x0000000000007918 */ /* 0x016fe20000000000 */
.L_x_5:
[----:B------:R-:W1:Y:S01]  /*0860*/  LDC R2, c[0x0][0x65c] ;  /* 0x00019700ff027b82 */ /* 0x000e620000000800 */
[----:B------:R-:W-:Y:S02]  /*0870*/  IMAD.U32 R8, RZ, RZ, UR8 ;  /* 0x00000008ff087e24 */ /* 0x000fe4000f8e00ff */
[----:B------:R-:W-:Y:S01]  /*0880*/  IMAD.MOV.U32 R9, RZ, RZ, RZ ;  /* 0x000000ffff097224 */ /* 0x000fe200078e00ff */
[----:B-1----:R-:W-:-:S04]  /*0890*/  ISETP.NE.AND P1, PT, R2, 0x1, PT ;  /* 0x000000010200780c */ /* 0x002fc80003f25270 */
[----:B------:R-:W-:-:S09]  /*08a0*/  P2R R5, PR, RZ, 0x2 ;  /* 0x00000002ff057803 */ /* 0x000fd20000000000 */
[----:B------:R-:W1:Y:S01]  /*08b0*/  @P1 LDC R17, c[0x0][0x10] ;  /* 0x00000400ff111b82 */ /* 0x000e620000000800 */
[----:B------:R-:W-:Y:S02]  /*08c0*/  @P1 IMAD.MOV.U32 R5, RZ, RZ, RZ ;  /* 0x000000ffff051224 */ /* 0x000fe400078e00ff */
[----:B------:R-:W-:-:S05]  /*08d0*/  @P1 IMAD.MOV.U32 R13, RZ, RZ, RZ ;  /* 0x000000ffff0d1224 */ /* 0x000fca00078e00ff */
[----:B------:R-:W2:Y:S01]  /*08e0*/  @!P1 LDC R11, c[0x0][0xc] ;  /* 0x00000300ff0b9b82 */ /* 0x000ea20000000800 */
[----:B-1----:R-:W-:-:S04]  /*08f0*/  @P1 IMAD.WIDE.U32 R16, R17, UR8, R4 ;  /* 0x0000000811101c25 */ /* 0x002fc8000f8e0004 */
[----:B------:R-:W-:Y:S02]  /*0900*/  @P1 IMAD.IADD R17, R17, 0x1, R13 ;  /* 0x0000000111111824 */ /* 0x000fe400078e020d */
[----:B--2---:R-:W-:-:S04]  /*0910*/  @!P1 IMAD.WIDE.U32 R8, R4, R11, R8 ;  /* 0x0000000b04089225 */ /* 0x004fc800078e0008 */
[----:B------:R-:W-:Y:S02]  /*0920*/  @!P1 IMAD.MOV.U32 R16, RZ, RZ, R8 ;  /* 0x000000ffff109224 */ /* 0x000fe400078e0008 */
[----:B------:R-:W-:Y:S01]  /*0930*/  @!P1 IMAD.MOV.U32 R17, RZ, RZ, R9 ;  /* 0x000000ffff119224 */ /* 0x000fe200078e0009 */
[----:B------:R-:W-:Y:S06]  /*0940*/  @!P3 BRA `(.L_x_6) ;  /* 0x00000000000cb947 */ /* 0x000fec0003800000 */
[----:B------:R-:W-:Y:S01]  /*0950*/  UCGABAR_WAIT ;  /* 0x0000000000007dc7 */ /* 0x000fe20008000000 */
[----:B------:R-:W-:Y:S01]  /*0960*/  CCTL.IVALL ;  /* 0x00000000ff00798f */ /* 0x000fe20002000000 */
[----:B------:R-:W-:Y:S05]  /*0970*/  BRA `(.L_x_7) ;  /* 0x0000000000047947 */ /* 0x000fea0003800000 */
.L_x_6:
[----:B------:R-:W-:Y:S06]  /*0980*/  BAR.SYNC.DEFER_BLOCKING 0x0 ;  /* 0x0000000000007b1d */ /* 0x000fec0000010000 */
.L_x_7:
[----:B------:R-:W-:Y:S05]  /*0990*/  @!P2 BRA `(.L_x_8) ;  /* 0x000000400004a947 */ /* 0x000fea0003800000 */
[----:B------:R-:W-:-:S13]  /*09a0*/  ISETP.GT.U32.AND P0, PT, R6, 0x1, PT ;  /* 0x000000010600780c */ /* 0x000fda0003f04070 */
[----:B0-----:R-:W-:Y:S05]  /*09b0*/  @P0 EXIT ;  /* 0x000000000000094d */ /* 0x001fea0003800000 */
[----:B------:R-:W-:Y:S01]  /*09c0*/  ULDC.64 UR4, c[0x0][0x650] ;  /* 0x0001940000047ab9 */ /* 0x000fe20000000a00 */
[----:B------:R-:W-:Y:S01]  /*09d0*/  PRMT R0, RZ, 0x7610, R0 ;  /* 0x00007610ff007816 */ /* 0x000fe20000000000 */
[----:B------:R-:W-:Y:S01]  /*09e0*/  IMAD.MOV.U32 R60, RZ, RZ, -0x1 ;  /* 0xffffffffff3c7424 */ /* 0x000fe200078e00ff */
[----:B------:R-:W-:Y:S01]  /*09f0*/  ISETP.GE.U32.AND P0, PT, R16, UR4, PT ;  /* 0x0000000410007c0c */ /* 0x000fe2000bf06070 */
[----:B------:R-:W-:Y:S02]  /*0a00*/  IMAD.MOV.U32 R61, RZ, RZ, -0x1 ;  /* 0xffffffffff3d7424 */ /* 0x000fe400078e00ff */
[----:B------:R-:W-:Y:S01]  /*0a10*/  IMAD.MOV.U32 R57, RZ, RZ, -0x1 ;  /* 0xffffffffff397424 */ /* 0x000fe200078e00ff */
[----:B------:R-:W-:-:S13]  /*0a20*/  ISETP.GE.U32.AND.EX P0, PT, R17, UR5, PT, P0 ;  /* 0x0000000511007c0c */ /* 0x000fda000bf06100 */
[----:B------:R-:W-:Y:S05]  /*0a30*/  @P0 BRA `(.L_x_9) ;  /* 0x0000000400280947 */ /* 0x000fea0003800000 */
[----:B------:R-:W0:Y:S01]  /*0a40*/  LDC.64 R24, c[0x0][0x628] ;  /* 0x00018a00ff187b82 */ /* 0x000e220000000a00 */
[----:B------:R-:W-:Y:S02]  /*0a50*/  IMAD.MOV.U32 R8, RZ, RZ, R16 ;  /* 0x000000ffff087224 */ /* 0x000fe400078e0010 */
[----:B------:R-:W-:-:S05]  /*0a60*/  IMAD.MOV.U32 R9, RZ, RZ, R17 ;  /* 0x000000ffff097224 */ /* 0x000fca00078e0011 */
[----:B------:R-:W1:Y:S08]  /*0a70*/  LDC R0, c[0x0][0x630] ;  /* 0x00018c00ff007b82 */ /* 0x000e700000000800 */
[----:B------:R-:W2:Y:S01]  /*0a80*/  LDC.64 R26, c[0x0][0x620] ;  /* 0x00018800ff1a7b82 */ /* 0x000ea20000000a00 */
[----:B0-----:R-:W-:-:S04]  /*0a90*/  ISETP.NE.U32.AND P0, PT, R24, RZ, PT ;  /* 0x000000ff1800720c */ /* 0x001fc80003f05070 */
[----:B------:R-:W-:-:S13]  /*0aa0*/  ISETP.NE.AND.EX P0, PT, R25, RZ, PT, P0 ;  /* 0x000000ff1900720c */ /* 0x000fda0003f05300 */
[----:B-12---:R-:W-:Y:S05]  /*0ab0*/  @!P0 BRA `(.L_x_10) ;  /* 0x0000000000288947 */ /* 0x006fea0003800000 */
[----:B------:R-:W0:Y:S02]  /*0ac0*/  LDC R13, c[0x0][0x634] ;  /* 0x00018d00ff0d7b82 */ /* 0x000e240000000800 */
[----:B0-----:R-:W-:-:S05]  /*0ad0*/  IADD3 R13, P0, R16, R13, RZ ;  /* 0x0000000d100d7210 */ /* 0x001fca0007f1e0ff */
[----:B------:R-:W-:-:S04]  /*0ae0*/  IMAD.X R15, RZ, RZ, R17, P0 ;  /* 0x000000ffff0f7224 */ /* 0x000fc800000e0611 */
[----:B------:R-:W-:-:S04]  /*0af0*/  IMAD.WIDE.U32 R8, R15, R24, RZ ;  /* 0x000000180f087225 */ /* 0x000fc800078e00ff */
[----:B------:R-:W-:-:S04]  /*0b00*/  IMAD.WIDE.U32 R10, P0, R13, R25, R8 ;  /* 0x000000190d0a7225 */ /* 0x000fc80007800008 */
[----:B------:R-:W-:-:S04]  /*0b10*/  IMAD.WIDE.U32 R8, R13, R24, RZ ;  /* 0x000000180d087225 */ /* 0x000fc800078e00ff */
[----:B------:R-:W-:Y:S01]  /*0b20*/  IMAD.X R13, RZ, RZ, RZ, P0 ;  /* 0x000000ffff0d7224 */ /* 0x000fe200000e06ff */
[----:B------:R-:W-:Y:S01]  /*0b30*/  IADD3 RZ, P0, R9, R10, RZ ;  /* 0x0000000a09ff7210 */ /* 0x000fe20007f1e0ff */
[----:B------:R-:W-:-:S04]  /*0b40*/  IMAD.MOV.U32 R12, RZ, RZ, R11 ;  /* 0x000000ffff0c7224 */ /* 0x000fc800078e000b */
[----:B------:R-:W-:-:S08]  /*0b50*/  IMAD.WIDE.U32.X R8, R15, R25, R12, P0 ;  /* 0x000000190f087225 */ /* 0x000fd000000e040c */
.L_x_10:
[----:B------:R-:W0:Y:S01]  /*0b60*/  LDC.64 R24, c[0x0][0x640] ;  /* 0x00019000ff187b82 */ /* 0x000e220000000a00 */
[-CC-:B------:R-:W-:Y:S01]  /*0b70*/  SHF.R.U64 R57, R8, R0.reuse, R9.reuse ;  /* 0x0000000008397219 */ /* 0x180fe20000001209 */
[----:B------:R-:W-:Y:S01]  /*0b80*/  IMAD R28, R7, R21, R4 ;  /* 0x00000015071c7224 */ /* 0x000fe200078e0204 */
[----:B------:R-:W-:Y:S01]  /*0b90*/  SHF.R.U32.HI R0, RZ, R0, R9 ;  /* 0x00000000ff007219 */ /* 0x000fe20000011609 */
[----:B------:R-:W-:Y:S01]  /*0ba0*/  IMAD.MOV.U32 R21, RZ, RZ, 0x1 ;  /* 0x00000001ff157424 */ /* 0x000fe200078e00ff */
[----:B------:R-:W-:-:S03]  /*0bb0*/  IADD3 R5, P0, RZ, -R57, RZ ;  /* 0x80000039ff057210 */ /* 0x000fc60007f1e0ff */
[----:B------:R-:W1:Y:S02]  /*0bc0*/  LDC R6, c[0x0][0x618] ;  /* 0x00018600ff067b82 */ /* 0x000e640000000800 */
[----:B------:R-:W-:-:S04]  /*0bd0*/  IMAD.X R9, RZ, RZ, ~R0, P0 ;  /* 0x000000ffff097224 */ /* 0x000fc800000e0e00 */
[-C--:B------:R-:W-:Y:S02]  /*0be0*/  IMAD R0, R9, R26.reuse, RZ ;  /* 0x0000001a09007224 */ /* 0x080fe400078e02ff */
[----:B------:R-:W2:Y:S01]  /*0bf0*/  LDC R11, c[0x0][0x608] ;  /* 0x00018200ff0b7b82 */ /* 0x000ea20000000800 */
[----:B------:R-:W-:-:S04]  /*0c00*/  IMAD.WIDE.U32 R8, R5, R26, R16 ;  /* 0x0000001a05087225 */ /* 0x000fc800078e0010 */
[----:B------:R-:W-:-:S03]  /*0c10*/  IMAD R5, R5, R27, R0 ;  /* 0x0000001b05057224 */ /* 0x000fc600078e0200 */
[----:B------:R-:W3:Y:S01]  /*0c20*/  LDC R12, c[0x0][0x658] ;  /* 0x00019600ff0c7b82 */ /* 0x000ee20000000800 */
[----:B0-----:R-:W-:Y:S01]  /*0c30*/  ISETP.NE.U32.AND P0, PT, R24, RZ, PT ;  /* 0x000000ff1800720c */ /* 0x001fe20003f05070 */
[----:B------:R-:W-:Y:S02]  /*0c40*/  IMAD.IADD R5, R9, 0x1, R5 ;  /* 0x0000000109057824 */ /* 0x000fe400078e0205 */
[----:B------:R-:W-:Y:S01]  /*0c50*/  IMAD.MOV.U32 R9, RZ, RZ, -0x1 ;  /* 0xffffffffff097424 */ /* 0x000fe200078e00ff */
[----:B------:R-:W-:-:S03]  /*0c60*/  ISETP.NE.AND.EX P0, PT, R25, RZ, PT, P0 ;  /* 0x000000ff1900720c */ /* 0x000fc60003f05300 */
[----:B------:R-:W0:Y:S01]  /*0c70*/  LDC R15, c[0x0][0x600] ;  /* 0x00018000ff0f7b82 */ /* 0x000e220000000800 */
[-CC-:B-1----:R-:W-:Y:S02]  /*0c80*/  SHF.R.U64 R13, R8, R6.reuse, R5.reuse ;  /* 0x00000006080d7219 */ /* 0x182fe40000001205 */
[----:B------:R-:W-:-:S05]  /*0c90*/  SHF.R.U32.HI R0, RZ, R6, R5 ;  /* 0x00000006ff007219 */ /* 0x000fca0000011605 */
[----:B------:R-:W1:Y:S01]  /*0ca0*/  LDC R14, c[0x0][0x648] ;  /* 0x00019200ff0e7b82 */ /* 0x000e620000000800 */
[-CC-:B--2---:R-:W-:Y:S02]  /*0cb0*/  SHF.R.U64 R27, R13, R11.reuse, R0.reuse ;  /* 0x0000000b0d1b7219 */ /* 0x184fe40000001200 */
[----:B------:R-:W-:-:S05]  /*0cc0*/  SHF.R.U32.HI R5, RZ, R11, R0 ;  /* 0x0000000bff057219 */ /* 0x000fca0000011600 */
[----:B------:R-:W2:Y:S01]  /*0cd0*/  LDC R20, c[0x0][0x638] ;  /* 0x00018e00ff147b82 */ /* 0x000ea20000000800 */
[-CC-:B---3--:R-:W-:Y:S02]  /*0ce0*/  SHF.R.U64 R26, R27, R12.reuse, R5.reuse ;  /* 0x0000000c1b1a7219 */ /* 0x188fe40000001205 */
[-C--:B------:R-:W-:Y:S02]  /*0cf0*/  SHF.L.U32 R0, R9, R12.reuse, RZ ;  /* 0x0000000c09007219 */ /* 0x080fe400000006ff */
[----:B------:R-:W-:Y:S01]  /*0d00*/  SHF.R.U32.HI R5, RZ, R12, R5 ;  /* 0x0000000cff057219 */ /* 0x000fe20000011605 */
[----:B------:R-:W-:Y:S01]  /*0d10*/  IMAD.MOV.U32 R4, RZ, RZ, R26 ;  /* 0x000000ffff047224 */ /* 0x000fe200078e001a */
[----:B------:R-:W-:Y:S01]  /*0d20*/  LOP3.LUT R10, RZ, R0, RZ, 0x33, !PT ;  /* 0x00000000ff0a7212 */ /* 0x000fe200078e33ff */
[----:B------:R-:W3:Y:S01]  /*0d30*/  LDC R23, c[0x0][0x610] ;  /* 0x00018400ff177b82 */ /* 0x000ee20000000800 */
[----:B------:R-:W-:Y:S05]  /*0d40*/  @!P0 BRA `(.L_x_11) ;  /* 0x0000000000288947 */ /* 0x000fea0003800000 */
[----:B------:R-:W4:Y:S02]  /*0d50*/  LDC R9, c[0x0][0x64c] ;  /* 0x00019300ff097b82 */ /* 0x000f240000000800 */
[----:B----4-:R-:W-:-:S05]  /*0d60*/  IADD3 R9, P0, R26, R9, RZ ;  /* 0x000000091a097210 */ /* 0x010fca0007f1e0ff */
        /* <DEDUP_REMOVED lines=8> */
.L_x_11:
[----:B-1----:R-:W-:Y:S01]  /*0df0*/  SHF.R.U64 R4, R4, R14, R5 ;  /* 0x0000000e04047219 */ /* 0x002fe20000001205 */
[----:B0-----:R-:W-:Y:S01]  /*0e00*/  VIADD R6, R15, 0xffffffff ;  /* 0xffffffff0f067836 */ /* 0x001fe20000000000 */
[----:B------:R-:W-:Y:S02]  /*0e10*/  SHF.L.U32 R0, R21, R12, RZ ;  /* 0x0000000c15007219 */ /* 0x000fe400000006ff */
[----:B------:R-:W-:Y:S01]  /*0e20*/  LOP3.LUT R5, R27, R10, RZ, 0xc0, !PT ;  /* 0x0000000a1b057212 */ /* 0x000fe200078ec0ff */
[----:B------:R-:W-:Y:S01]  /*0e30*/  IMAD.MOV R7, RZ, RZ, -R4 ;  /* 0x000000ffff077224 */ /* 0x000fe200078e0a04 */
[----:B------:R-:W-:Y:S02]  /*0e40*/  SEL R3, R3, R28, !P1 ;  /* 0x0000001c03037207 */ /* 0x000fe40004800000 */
[----:B------:R-:W-:Y:S01]  /*0e50*/  LOP3.LUT R6, R13, R6, RZ, 0xc0, !PT ;  /* 0x000000060d067212 */ /* 0x000fe200078ec0ff */
[----:B------:R-:W-:Y:S02]  /*0e60*/  IMAD R4, R0, R4, R5 ;  /* 0x0000000400047224 */ /* 0x000fe400078e0205 */
[----:B--2---:R-:W-:-:S02]  /*0e70*/  IMAD R0, R7, R20, R26 ;  /* 0x0000001407007224 */ /* 0x004fc400078e021a */
[----:B---3--:R-:W-:Y:S02]  /*0e80*/  IMAD R3, R4, R23, R3 ;  /* 0x0000001704037224 */ /* 0x008fe400078e0203 */
[----:B------:R-:W-:Y:S02]  /*0e90*/  IMAD R60, R0, R15, R6 ;  /* 0x0000000f003c7224 */ /* 0x000fe400078e0206 */
[----:B------:R-:W-:-:S03]  /*0ea0*/  IMAD.MOV.U32 R4, RZ, RZ, 0x1 ;  /* 0x00000001ff047424 */ /* 0x000fc600078e00ff */
[----:B------:R-:W-:Y:S02]  /*0eb0*/  SEL R61, R60, R3, !P1 ;  /* 0x000000033c3d7207 */ /* 0x000fe40004800000 */
[----:B------:R-:W-:Y:S02]  /*0ec0*/  PRMT R0, R4, 0x7610, R0 ;  /* 0x0000761004007816 */ /* 0x000fe40000000000 */
[----:B------:R-:W-:-:S07]  /*0ed0*/  SEL R60, R3, R60, !P1 ;  /* 0x0000003c033c7207 */ /* 0x000fce0004800000 */
.L_x_9:
[----:B------:R-:W-:-:S08]  /*0ee0*/  NOP ;  /* 0x0000000000007918 */ /* 0x000fd00000000000 */
[----:B------:R-:W0:Y:S02]  /*0ef0*/  USETMAXREG.TRY_ALLOC.CTAPOOL UP0, 0xe8 ;  /* 0x000000e8000079c8 */ /* 0x000e240008000600 */
[----:B0-----:R-:W-:-:S13]  /*0f00*/  PLOP3.LUT P0, PT, PT, PT, UP0, 0x80, 0x0 ;  /* 0x000000000000781c */ /* 0x001fda0003f0f008 */
[----:B------:R-:W-:Y:S05]  /*0f10*/  @!P0 BRA `(.L_x_9) ;  /* 0xfffffffc00f08947 */ /* 0x000fea000383ffff */
[----:B------:R-:W-:Y:S01]  /*0f20*/  ULDC.64 UR4, c[0x0][0x598] ;  /* 0x0001660000047ab9 */ /* 0x000fe20000000a00 */
[----:B------:R-:W-:Y:S01]  /*0f30*/  ULDC.64 UR36, c[0x0][0x208] ;  /* 0x0000820000247ab9 */ /* 0x000fe20000000a00 */
[----:B------:R-:W-:-:S04]  /*0f40*/  ISETP.NE.U32.AND P0, PT, RZ, UR4, PT ;  /* 0x00000004ff007c0c */ /* 0x000fc8000bf05070 */
[----:B------:R-:W-:-:S13]  /*0f50*/  ISETP.NE.AND.EX P0, PT, RZ, UR5, PT, P0 ;  /* 0x00000005ff007c0c */ /* 0x000fda000bf05300 */
[----:B------:R-:W-:Y:S05]  /*0f60*/  @!P0 BRA `(.L_x_12) ;  /* 0x00000000001c8947 */ /* 0x000fea0003800000 */
[----:B------:R-:W0:Y:S02]  /*0f70*/  LDC.64 R4, c[0x0][0x598] ;  /* 0x00016600ff047b82 */ /* 0x000e240000000a00 */
[----:B0-----:R-:W2:Y:S02]  /*0f80*/  LDG.E.64 R4, desc[UR36][R4.64] ;  /* 0x0000002404047981 */ /* 0x001ea4000c1e1b00 */
[----:B--2---:R-:W-:-:S04]  /*0f90*/  ISETP.NE.U32.AND P0, PT, R4, RZ, PT ;  /* 0x000000ff0400720c */ /* 0x004fc80003f05070 */
[----:B------:R-:W-:-:S13]  /*0fa0*/  ISETP.NE.AND.EX P0, PT, R5, RZ, PT, P0 ;  /* 0x000000ff0500720c */ /* 0x000fda0003f05300 */
[----:B------:R-:W-:Y:S05]  /*0fb0*/  @!P0 BRA `(.L_x_12) ;  /* 0x0000000000088947 */ /* 0x000fea0003800000 */
[----:B------:R0:W5:Y:S01]  /*0fc0*/  LD.E R23, desc[UR36][R4.64] ;  /* 0x0000002404177980 */ /* 0x000162000c101900 */
[----:B------:R-:W-:Y:S05]  /*0fd0*/  BRA `(.L_x_13) ;  /* 0x0000000000247947 */ /* 0x000fea0003800000 */
.L_x_12:
[----:B------:R-:W-:Y:S02]  /*0fe0*/  ULDC.64 UR4, c[0x0][0x588] ;  /* 0x0001620000047ab9 */ /* 0x000fe40000000a00 */
[----:B------:R-:W-:-:S04]  /*0ff0*/  ISETP.NE.U32.AND P0, PT, RZ, UR4, PT ;  /* 0x00000004ff007c0c */ /* 0x000fc8000bf05070 */
[----:B------:R-:W-:-:S13]  /*1000*/  ISETP.NE.AND.EX P0, PT, RZ, UR5, PT, P0 ;  /* 0x00000005ff007c0c */ /* 0x000fda000bf05300 */
[----:B------:R-:W-:Y:S05]  /*1010*/  @!P0 BRA `(.L_x_14) ;  /* 0x00000000000c8947 */ /* 0x000fea0003800000 */
[----:B------:R-:W0:Y:S02]  /*1020*/  LDC.64 R4, c[0x0][0x588] ;  /* 0x00016200ff047b82 */ /* 0x000e240000000a00 */
[----:B0-----:R1:W5:Y:S01]  /*1030*/  LDG.E R23, desc[UR36][R4.64] ;  /* 0x0000002404177981 */ /* 0x001362000c1e1900 */
[----:B------:R-:W-:Y:S05]  /*1040*/  BRA `(.L_x_13) ;  /* 0x0000000000087947 */ /* 0x000fea0003800000 */
.L_x_14:
[----:B------:R-:W-:Y:S02]  /*1050*/  ULDC UR4, c[0x0][0x580] ;  /* 0x0001600000047ab9 */ /* 0x000fe40000000800 */
[----:B------:R-:W-:-:S07]  /*1060*/  IMAD.U32 R23, RZ, RZ, UR4 ;  /* 0x00000004ff177e24 */ /* 0x000fce000f8e00ff */
.L_x_13:
[----:B------:R-:W-:Y:S02]  /*1070*/  ULDC.64 UR4, c[0x0][0x5a0] ;  /* 0x0001680000047ab9 */ /* 0x000fe40000000a00 */
[----:B------:R-:W-:-:S04]  /*1080*/  ISETP.NE.U32.AND P0, PT, RZ, UR4, PT ;  /* 0x00000004ff007c0c */ /* 0x000fc8000bf05070 */
[----:B------:R-:W-:-:S13]  /*1090*/  ISETP.NE.AND.EX P0, PT, RZ, UR5, PT, P0 ;  /* 0x00000005ff007c0c */ /* 0x000fda000bf05300 */
[----:B------:R-:W-:Y:S05]  /*10a0*/  @!P0 BRA `(.L_x_15) ;  /* 0x00000000001c8947 */ /* 0x000fea0003800000 */
[----:B01----:R-:W0:Y:S02]  /*10b0*/  LDC.64 R4, c[0x0][0x5a0] ;  /* 0x00016800ff047b82 */ /* 0x003e240000000a00 */
[----:B0-----:R-:W2:Y:S02]  /*10c0*/  LDG.E.64 R4, desc[UR36][R4.64] ;  /* 0x0000002404047981 */ /* 0x001ea4000c1e1b00 */
[----:B--2---:R-:W-:-:S04]  /*10d0*/  ISETP.NE.U32.AND P0, PT, R4, RZ, PT ;  /* 0x000000ff0400720c */ /* 0x004fc80003f05070 */
[----:B------:R-:W-:-:S13]  /*10e0*/  ISETP.NE.AND.EX P0, PT, R5, RZ, PT, P0 ;  /* 0x000000ff0500720c */ /* 0x000fda0003f05300 */
[----:B------:R-:W-:Y:S05]  /*10f0*/  @!P0 BRA `(.L_x_15) ;  /* 0x0000000000088947 */ /* 0x000fea0003800000 */
[----:B------:R0:W5:Y:S01]  /*1100*/  LD.E R56, desc[UR36][R4.64] ;  /* 0x0000002404387980 */ /* 0x000162000c101900 */
[----:B------:R-:W-:Y:S05]  /*1110*/  BRA `(.L_x_16) ;  /* 0x0000000000247947 */ /* 0x000fea0003800000 */
.L_x_15:
[----:B------:R-:W-:Y:S02]  /*1120*/  ULDC.64 UR4, c[0x0][0x590] ;  /* 0x0001640000047ab9 */ /* 0x000fe40000000a00 */
[----:B------:R-:W-:-:S04]  /*1130*/  ISETP.NE.U32.AND P0, PT, RZ, UR4, PT ;  /* 0x00000004ff007c0c */ /* 0x000fc8000bf05070 */
[----:B------:R-:W-:-:S13]  /*1140*/  ISETP.NE.AND.EX P0, PT, RZ, UR5, PT, P0 ;  /* 0x00000005ff007c0c */ /* 0x000fda000bf05300 */
[----:B------:R-:W-:Y:S05]  /*1150*/  @!P0 BRA `(.L_x_17) ;  /* 0x00000000000c8947 */ /* 0x000fea0003800000 */
[----:B01----:R-:W0:Y:S02]  /*1160*/  LDC.64 R4, c[0x0][0x590] ;  /* 0x00016400ff047b82 */ /* 0x003e240000000a00 */
[----:B0-----:R1:W5:Y:S01]  /*1170*/  LDG.E R56, desc[UR36][R4.64] ;  /* 0x0000002404387981 */ /* 0x001362000c1e1900 */
[----:B------:R-:W-:Y:S05]  /*1180*/  BRA `(.L_x_16) ;  /* 0x0000000000087947 */ /* 0x000fea0003800000 */
.L_x_17:
[----:B------:R-:W-:Y:S02]  /*1190*/  ULDC UR4, c[0x0][0x584] ;  /* 0x0001610000047ab9 */ /* 0x000fe40000000800 */
[----:B------:R-:W-:-:S07]  /*11a0*/  IMAD.U32 R56, RZ, RZ, UR4 ;  /* 0x00000004ff387e24 */ /* 0x000fce000f8e00ff */
.L_x_16:
[----:B------:R-:W-:-:S13]  /*11b0*/  LOP3.LUT P0, RZ, R0, 0xff, RZ, 0xc0, !PT ;  /* 0x000000ff00ff7812 */ /* 0x000fda000780c0ff */
[----:B------:R-:W-:Y:S05]  /*11c0*/  @!P0 EXIT ;  /* 0x000000000000894d */ /* 0x000fea0003800000 */
[----:B------:R-:W-:Y:S01]  /*11d0*/  ULDC UR4, c[0x0][0x28c] ;  /* 0x0000a30000047ab9 */ /* 0x000fe20000000800 */
[----:B------:R-:W-:Y:S01]  /*11e0*/  LOP3.LUT R59, R19, 0x1, RZ, 0xfc, !PT ;  /* 0x00000001133b7812 */ /* 0x000fe200078efcff */
[----:B------:R-:W-:Y:S01]  /*11f0*/  UIADD3 UR4, UR4, 0x3f, URZ ;  /* 0x0000003f04047890 */ /* 0x000fe2000fffe03f */
[----:B------:R-:W-:Y:S01]  /*1200*/  UMOV UR38, URZ ;  /* 0x0000003f00267c82 */ /* 0x000fe20008000000 */
[----:B------:R-:W-:Y:S02]  /*1210*/  UMOV UR39, URZ ;  /* 0x0000003f00277c82 */ /* 0x000fe40008000000 */
[----:B------:R-:W-:-:S04]  /*1220*/  USHF.R.S32.HI UR5, URZ, 0x1f, UR4 ;  /* 0x0000001f3f057899 */ /* 0x000fc80008011404 */
[----:B------:R-:W-:-:S04]  /*1230*/  ULEA.HI UR5, UR5, UR4, URZ, 0x6 ;  /* 0x0000000405057291 */ /* 0x000fc8000f8f303f */
[----:B------:R-:W-:-:S12]  /*1240*/  USHF.R.S32.HI UR40, URZ, 0x6, UR5 ;  /* 0x000000063f287899 */ /* 0x000fd80008011405 */
.L_x_101:
[----:B------:R-:W-:Y:S01]  /*1250*/  LOP3.LUT R0, R18, 0x80, RZ, 0xc0, !PT ;  /* 0x0000008012007812 */ /* 0x000fe200078ec0ff */
[----:B--2---:R-:W2:Y:S01]  /*1260*/  S2UR UR7, SR_CgaCtaId ;  /* 0x00000000000779c3 */ /* 0x004ea20000008800 */
[----:B------:R-:W-:Y:S02]  /*1270*/  UMOV UR6, 0x400 ;  /* 0x0000040000067882 */ /* 0x000fe40000000000 */
[----:B------:R-:W-:-:S06]  /*1280*/  SHF.R.U32.HI R0, RZ, 0x7, R0 ;  /* 0x00000007ff007819 */ /* 0x000fcc0000011600 */
[----:B---3--:R-:W3:Y:S01]  /*1290*/  SHFL.IDX PT, R0, R0, RZ, 0x1f ;  /* 0x00001fff00007589 */ /* 0x008ee200000e0000 */
[----:B--2---:R-:W-:Y:S01]  /*12a0*/  ULEA UR6, UR7, UR6, 0x18 ;  /* 0x0000000607067291 */ /* 0x004fe2000f8ec03f */
[----:B---3--:R-:W-:-:S13]  /*12b0*/  R2UR UR4, R0 ;  /* 0x00000000000472ca */ /* 0x008fda00000e0000 */
[----:B------:R-:W-:-:S04]  /*12c0*/  ULEA.HI UR5, UR4, UR4, URZ, 0x1 ;  /* 0x0000000404057291 */ /* 0x000fc8000f8f083f */
[----:B------:R-:W-:-:S04]  /*12d0*/  ULOP3.LUT UR5, UR5, 0x7fffe, URZ, 0xc0, !UPT ;  /* 0x0007fffe05057892 */ /* 0x000fc8000f8ec03f */
[----:B------:R-:W-:-:S03]  /*12e0*/  UIADD3 UR5, UR4, -UR5, URZ ;  /* 0x8000000504057290 */ /* 0x000fc6000fffe03f */
[----:B------:R-:W-:Y:S01]  /*12f0*/  ULDC UR4, c[0x0][0x28c] ;  /* 0x0000a30000047ab9 */ /* 0x000fe20000000800 */
[----:B------:R-:W-:Y:S01]  /*1300*/  ULEA UR5, UR5, UR6, 0xd ;  /* 0x0000000605057291 */ /* 0x000fe2000f8e683f */
[----:B------:R-:W-:-:S03]  /*1310*/  ISETP.LT.AND P0, PT, RZ, UR4, PT ;  /* 0x00000004ff007c0c */ /* 0x000fc6000bf01270 */
[----:B------:R-:W-:-:S04]  /*1320*/  UIADD3 UR5, UR5, 0x180, URZ ;  /* 0x0000018005057890 */ /* 0x000fc8000fffe03f */
[----:B------:R-:W-:-:S04]  /*1330*/  USHF.R.U32.HI UR5, URZ, 0x4, UR5 ;  /* 0x000000043f057899 */ /* 0x000fc80008011605 */
[----:B------:R-:W-:Y:S02]  /*1340*/  ULOP3.LUT UR41, UR5, 0x3fff, URZ, 0xc0, !UPT ;  /* 0x00003fff05297892 */ /* 0x000fe4000f8ec03f */
[----:B-1--45:R-:W-:Y:S10]  /*1350*/  @P0 BRA `(.L_x_18) ;  /* 0x0000000000400947 */ /* 0x032ff40003800000 */
[----:B------:R-:W-:Y:S01]  /*1360*/  MOV R0, 0x0 ;  /* 0x0000000000007802 */ /* 0x000fe20000000f00 */
[----:B------:R-:W-:Y:S01]  /*1370*/  ULDC.64 UR4, c[0x4][0x68] ;  /* 0x01001a0000047ab9 */ /* 0x000fe20000000a00 */
[----:B------:R-:W-:Y:S01]  /*1380*/  ULDC.64 UR6, c[0x4][0x8] ;  /* 0x0100020000067ab9 */ /* 0x000fe20000000a00 */
[----:B01----:R-:W-:Y:S01]  /*1390*/  IMAD.U32 R4, RZ, RZ, UR4 ;  /* 0x00000004ff047e24 */ /* 0x003fe2000f8e00ff */
[----:B------:R0:W1:Y:S01]  /*13a0*/  LDC.64 R14, c[0x4][R0] ;  /* 0x01000000000e7b82 */ /* 0x0000620000000a00 */
[----:B------:R-:W-:Y:S01]  /*13b0*/  IMAD.U32 R5, RZ, RZ, UR5 ;  /* 0x00000005ff057e24 */ /* 0x000fe2000f8e00ff */
[----:B------:R-:W-:Y:S01]  /*13c0*/  ULDC.64 UR4, c[0x4][0x70] ;  /* 0x01001c0000047ab9 */ /* 0x000fe20000000a00 */
[----:B------:R-:W-:Y:S02]  /*13d0*/  IMAD.U32 R10, RZ, RZ, UR6 ;  /* 0x00000006ff0a7e24 */ /* 0x000fe4000f8e00ff */
[----:B------:R-:W-:Y:S02]  /*13e0*/  IMAD.U32 R6, RZ, RZ, UR4 ;  /* 0x00000004ff067e24 */ /* 0x000fe4000f8e00ff */
[----:B------:R-:W-:-:S02]  /*13f0*/  IMAD.U32 R7, RZ, RZ, UR5 ;  /* 0x00000005ff077e24 */ /* 0x000fc4000f8e00ff */
[----:B------:R-:W-:Y:S02]  /*1400*/  IMAD.U32 R11, RZ, RZ, UR7 ;  /* 0x00000007ff0b7e24 */ /* 0x000fe4000f8e00ff */
[----:B------:R-:W-:Y:S02]  /*1410*/  IMAD.MOV.U32 R8, RZ, RZ, 0x1e1 ;  /* 0x000001e1ff087424 */ /* 0x000fe400078e00ff */
[----:B------:R-:W-:Y:S02]  /*1420*/  IMAD.MOV.U32 R12, RZ, RZ, 0x1 ;  /* 0x00000001ff0c7424 */ /* 0x000fe400078e00ff */
[----:B0-----:R-:W-:-:S07]  /*1430*/  IMAD.MOV.U32 R13, RZ, RZ, RZ ;  /* 0x000000ffff0d7224 */ /* 0x001fce00078e00ff */
[----:B------:R-:W-:-:S07]  /*1440*/  LEPC R20, `(.L_x_18) ;  /* 0x000000001014794e */ /* 0x000fce0000000000 */
[----:B-1---5:R-:W-:Y:S05]  /*1450*/  CALL.ABS.NOINC R14 ;  /* 0x000000000e007343 */ /* 0x022fea0003c00000 */
.L_x_18:
[----:B------:R-:W-:-:S13]  /*1460*/  ISETP.NE.AND P0, PT, R59, 0x3, PT ;  /* 0x000000033b00780c */ /* 0x000fda0003f05270 */
[----:B------:R-:W-:Y:S05]  /*1470*/  @!P0 BRA `(.L_x_19) ;  /* 0x0000000000048947 */ /* 0x000fea0003800000 */
[----:B------:R-:W-:Y:S01]  /*1480*/  BPT.TRAP 0x1 ;  /* 0x000000040000795c */ /* 0x000fe20000300000 */
.L_x_19:
[----:B------:R-:W2:Y:S01]  /*1490*/  S2UR UR5, SR_CgaCtaId ;  /* 0x00000000000579c3 */ /* 0x000ea20000008800 */
[----:B------:R-:W-:Y:S01]  /*14a0*/  UMOV UR4, 0x400 ;  /* 0x0000040000047882 */ /* 0x000fe20000000000 */
[----:B------:R-:W-:Y:S02]  /*14b0*/  IMAD.U32 R0, RZ, RZ, UR38 ;  /* 0x00000026ff007e24 */ /* 0x000fe4000f8e00ff */
[----:B------:R-:W-:-:S03]  /*14c0*/  IMAD.U32 R3, RZ, RZ, UR39 ;  /* 0x00000027ff037e24 */ /* 0x000fc6000f8e00ff */
[----:B------:R-:W-:Y:S01]  /*14d0*/  SHF.L.U32 R0, R0, 0x1f, RZ ;  /* 0x0000001f00007819 */ /* 0x000fe200000006ff */
[----:B--2---:R-:W-:-:S06]  /*14e0*/  ULEA UR4, UR5, UR4, 0x18 ;  /* 0x0000000405047291 */ /* 0x004fcc000f8ec03f */
[----:B------:R-:W-:-:S04]  /*14f0*/  IMAD.U32 R6, RZ, RZ, UR4 ;  /* 0x00000004ff067e24 */ /* 0x000fc8000f8e00ff */
[----:B------:R-:W-:-:S04]  /*1500*/  IMAD R3, R3, 0x8, R6 ;  /* 0x0000000803037824 */ /* 0x000fc800078e0206 */
[----:B------:R2:W3:Y:S01]  /*1510*/  SYNCS.PHASECHK.TRANS64.TRYWAIT P1, [R3+URZ], R0 ;  /* 0x00000000030075a7 */ /* 0x0004e2000802017f */
[----:B------:R-:W-:Y:S05]  /*1520*/  @!P0 BRA `(.L_x_20) ;  /* 0x0000000000048947 */ /* 0x000fea0003800000 */
[----:B------:R-:W-:Y:S01]  /*1530*/  BPT.TRAP 0x1 ;  /* 0x000000040000795c */ /* 0x000fe20000300000 */
.L_x_20:
[----:B---3--:R-:W-:Y:S05]  /*1540*/  @P1 BRA `(.L_x_21) ;  /* 0x0000000000081947 */ /* 0x008fea0003800000 */
[----:B------:R-:W3:Y:S02]  /*1550*/  SYNCS.PHASECHK.TRANS64.TRYWAIT P1, [R3+URZ], R0 ;  /* 0x00000000030075a7 */ /* 0x000ee4000802017f */
[----:B---3--:R-:W-:Y:S05]  /*1560*/  @!P1 BRA `(.L_x_22) ;  /* 0x0000004c00249947 */ /* 0x008fea0003800000 */
.L_x_21:
[----:B------:R-:W-:-:S04]  /*1570*/  UISETP.LT.AND UP0, UPT, UR40, 0x1, UPT ;  /* 0x000000012800788c */ /* 0x000fc8000bf01270 */
[----:B------:R-:W-:-:S06]  /*1580*/  USEL UR4, UR40, 0x1, UP0 ;  /* 0x0000000128047887 */ /* 0x000fcc0008000000 */
[----:B--23--:R-:W-:Y:S01]  /*1590*/  IMAD.U32 R0, RZ, RZ, UR4 ;  /* 0x00000004ff007e24 */ /* 0x00cfe2000f8e00ff */
[----:B------:R-:W-:Y:S05]  /*15a0*/  WARPSYNC.ALL ;  /* 0x0000000000007948 */ /* 0x000fea0003800000 */
[----:B------:R-:W-:-:S04]  /*15b0*/  IADD3 R0, -R0, UR40, RZ ;  /* 0x0000002800007c10 */ /* 0x000fc8000fffe1ff */
[----:B------:R-:W-:Y:S02]  /*15c0*/  ISETP.GE.AND P1, PT, R0, 0x1, PT ;  /* 0x000000010000780c */ /* 0x000fe40003f26270 */
[----:B------:R-:W-:Y:S01]  /*15d0*/  R2UR UR4, R6 ;  /* 0x00000000060472ca */ /* 0x000fe200000e0000 */
[----:B------:R-:W-:Y:S01]  /*15e0*/  WARPGROUP.ARRIVE ;  /* 0x00000000000079c5 */ /* 0x000fe20000000000 */
[----:B------:R-:W-:Y:S01]  /*15f0*/  UMOV UR9, 0x40000040 ;  /* 0x4000004000097882 */ /* 0x000fe20000000000 */
[----:B------:R-:W-:-:S10]  /*1600*/  UMOV UR11, 0x40000040 ;  /* 0x40000040000b7882 */ /* 0x000fd40000000000 */
[----:B------:R-:W-:-:S04]  /*1610*/  UIADD3 UR4, UR4, 0x24180, URZ ;  /* 0x0002418004047890 */ /* 0x000fc8000fffe03f */
[----:B------:R-:W-:-:S04]  /*1620*/  USHF.R.U32.HI UR4, URZ, 0x4, UR4 ;  /* 0x000000043f047899 */ /* 0x000fc80008011604 */
[----:B------:R-:W-:Y:S02]  /*1630*/  ULOP3.LUT UR5, UR4, 0x3fff, URZ, 0xc0, !UPT ;  /* 0x00003fff04057892 */ /* 0x000fe4000f8ec03f */
[----:B------:R-:W-:Y:S02]  /*1640*/  ULOP3.LUT UR4, UR41, 0x10000, URZ, 0xfc, !UPT ;  /* 0x0001000029047892 */ /* 0x000fe4000f8efc3f */
[----:B------:R-:W-:Y:S02]  /*1650*/  ULOP3.LUT UR5, UR5, 0x10000, URZ, 0xfc, !UPT ;  /* 0x0001000005057892 */ /* 0x000fe4000f8efc3f */
[----:B------:R-:W-:Y:S02]  /*1660*/  ULEA UR6, UR39, UR4, 0xa ;  /* 0x0000000427067291 */ /* 0x000fe4000f8e503f */
[----:B------:R-:W-:-:S05]  /*1670*/  ULEA UR7, UR39, UR5, 0x9 ;  /* 0x0000000527077291 */ /* 0x000fca000f8e483f */
[----:B------:R-:W-:Y:S02]  /*1680*/  UMOV UR8, UR6 ;  /* 0x0000000600087c82 */ /* 0x000fe40008000000 */
[----:B------:R-:W-:Y:S02]  /*1690*/  UMOV UR10, UR7 ;  /* 0x00000007000a7c82 */ /* 0x000fe40008000000 */
[----:B------:R-:W-:Y:S01]  /*16a0*/  HGMMA.64x64x16.F32 R24, gdesc[UR8], RZ, !UPT, gsb0 ;  /* 0x00e00000081879f0 */ /* 0x000fe2000c0008ff */
[----:B------:R-:W-:Y:S02]  /*16b0*/  UIADD3 UR8, UR6, 0x2, URZ ;  /* 0x0000000206087890 */ /* 0x000fe4000fffe03f */
[----:B------:R-:W-:Y:S01]  /*16c0*/  UIADD3 UR10, UR7, 0x2, URZ ;  /* 0x00000002070a7890 */ /* 0x000fe2000fffe03f */
[----:B------:R-:W-:Y:S01]  /*16d0*/  UMOV UR9, 0x40000040 ;  /* 0x4000004000097882 */ /* 0x000fe20000000000 */
[----:B------:R-:W-:Y:S01]  /*16e0*/  UMOV UR11, 0x40000040 ;  /* 0x40000040000b7882 */ /* 0x000fe20000000000 */
[----:B------:R-:W-:-:S02]  /*16f0*/  WARPGROUP.DEPBAR.LE gsb0, 0x0 ;  /* 0x00008000000079c5 */ /* 0x000fc40000010000 */
[----:B------:R-:W-:-:S06]  /*1700*/  WARPGROUP.ARRIVE ;  /* 0x00000000000079c5 */ /* 0x000fcc0000000000 */
[----:B------:R-:W-:Y:S01]  /*1710*/  HGMMA.64x64x16.F32 R24, gdesc[UR8], R24, gsb0 ;  /* 0x00e00000081879f0 */ /* 0x000fe20008000818 */
[----:B------:R-:W-:Y:S02]  /*1720*/  UIADD3 UR8, UR6, 0x4, URZ ;  /* 0x0000000406087890 */ /* 0x000fe4000fffe03f */
[----:B------:R-:W-:Y:S01]  /*1730*/  UIADD3 UR10, UR7, 0x4, URZ ;  /* 0x00000004070a7890 */ /* 0x000fe2000fffe03f */
[----:B------:R-:W-:Y:S01]  /*1740*/  UMOV UR9, 0x40000040 ;  /* 0x4000004000097882 */ /* 0x000fe20000000000 */
[----:B------:R-:W-:Y:S01]  /*1750*/  UMOV UR11, 0x40000040 ;  /* 0x40000040000b7882 */ /* 0x000fe20000000000 */
[----:B------:R-:W-:Y:S02]  /*1760*/  WARPGROUP.DEPBAR.LE gsb0, 0x0 ;  /* 0x00008000000079c5 */ /* 0x000fe40000010000 */
        /* <DEDUP_REMOVED lines=8> */
[----:B------:R-:W-:Y:S03]  /*17f0*/  HGMMA.64x64x16.F32 R24, gdesc[UR8], R24, gsb0 ;  /* 0x00e00000081879f0 */ /* 0x000fe60008000818 */
[----:B------:R-:W-:Y:S02]  /*1800*/  WARPGROUP.DEPBAR.LE gsb0, 0x0 ;  /* 0x00008000000079c5 */ /* 0x000fe40000010000 */
[----:B------:R-:W-:Y:S05]  /*1810*/  @!P1 BRA `(.L_x_23) ;  /* 0x0000000400249947 */ /* 0x000fea0003800000 */
[----:B------:R-:W-:Y:S02]  /*1820*/  UIADD3 UR6, UR39, 0x1, URZ ;  /* 0x0000000127067890 */ /* 0x000fe4000fffe03f */
[----:B------:R-:W-:Y:S02]  /*1830*/  IMAD.U32 R3, RZ, RZ, UR39 ;  /* 0x00000027ff037e24 */ /* 0x000fe4000f8e00ff */
[----:B------:R-:W-:-:S04]  /*1840*/  UISETP.NE.AND UP0, UPT, UR6, 0x9, UPT ;  /* 0x000000090600788c */ /* 0x000fc8000bf05270 */
[----:B------:R-:W-:Y:S02]  /*1850*/  USEL UR7, URZ, 0x1, UP0 ;  /* 0x000000013f077887 */ /* 0x000fe40008000000 */
[----:B------:R-:W-:Y:S02]  /*1860*/  USEL UR6, UR6, URZ, UP0 ;  /* 0x0000003f06067287 */ /* 0x000fe40008000000 */
[----:B------:R-:W-:-:S06]  /*1870*/  ULOP3.LUT UR7, UR38, UR7, URZ, 0x3c, !UPT ;  /* 0x0000000726077292 */ /* 0x000fcc000f8e3c3f */
[----:B------:R-:W-:-:S07]  /*1880*/  IMAD.U32 R7, RZ, RZ, UR7 ;  /* 0x00000007ff077e24 */ /* 0x000fce000f8e00ff */
.L_x_30:
[----:B------:R-:W-:Y:S05]  /*1890*/  @!P0 BRA `(.L_x_24) ;  /* 0x0000000000048947 */ /* 0x000fea0003800000 */
[----:B------:R-:W-:Y:S01]  /*18a0*/  BPT.TRAP 0x1 ;  /* 0x000000040000795c */ /* 0x000fe20000300000 */
.L_x_24:
[----:B------:R-:W2:Y:S01]  /*18b0*/  S2UR UR8, SR_CgaCtaId ;  /* 0x00000000000879c3 */ /* 0x000ea20000008800 */
[----:B------:R-:W-:Y:S01]  /*18c0*/  UMOV UR7, 0x400 ;  /* 0x0000040000077882 */ /* 0x000fe20000000000 */
[----:B01----:R-:W-:Y:S01]  /*18d0*/  IMAD.U32 R5, RZ, RZ, UR6 ;  /* 0x00000006ff057e24 */ /* 0x003fe2000f8e00ff */
[----:B------:R-:W-:Y:S01]  /*18e0*/  SHF.L.U32 R4, R7, 0x1f, RZ ;  /* 0x0000001f07047819 */ /* 0x000fe200000006ff */
[----:B--2---:R-:W-:-:S06]  /*18f0*/  ULEA UR7, UR8, UR7, 0x18 ;  /* 0x0000000708077291 */ /* 0x004fcc000f8ec03f */
[----:B------:R-:W-:-:S04]  /*1900*/  IMAD.U32 R6, RZ, RZ, UR7 ;  /* 0x00000007ff067e24 */ /* 0x000fc8000f8e00ff */
[----:B------:R-:W-:-:S04]  /*1910*/  IMAD R5, R5, 0x8, R6 ;  /* 0x0000000805057824 */ /* 0x000fc800078e0206 */
[----:B------:R0:W1:Y:S01]  /*1920*/  SYNCS.PHASECHK.TRANS64.TRYWAIT P1, [R5+URZ], R4 ;  /* 0x00000004050075a7 */ /* 0x000062000802017f */
[----:B------:R-:W-:Y:S05]  /*1930*/  @!P0 BRA `(.L_x_25) ;  /* 0x0000000000048947 */ /* 0x000fea0003800000 */
[----:B------:R-:W-:Y:S01]  /*1940*/  BPT.TRAP 0x1 ;  /* 0x000000040000795c */ /* 0x000fe20000300000 */
.L_x_25:
[----:B-1----:R-:W-:Y:S05]  /*1950*/  @P1 BRA `(.L_x_26) ;  /* 0x0000000000081947 */ /* 0x002fea0003800000 */
[----:B------:R-:W1:Y:S02]  /*1960*/  SYNCS.PHASECHK.TRANS64.TRYWAIT P1, [R5+URZ], R4 ;  /* 0x00000004050075a7 */ /* 0x000e64000802017f */
[----:B-1----:R-:W-:Y:S05]  /*1970*/  @!P1 BRA `(.L_x_27) ;  /* 0x0000004800349947 */ /* 0x002fea0003800000 */
.L_x_26:
[----:B------:R-:W-:Y:S01]  /*1980*/  ULEA UR7, UR6, UR4, 0xa ;  /* 0x0000000406077291 */ /* 0x000fe2000f8e503f */
[----:B------:R-:W-:Y:S01]  /*1990*/  WARPGROUP.ARRIVE ;  /* 0x00000000000079c5 */ /* 0x000fe20000000000 */
[----:B------:R-:W-:Y:S01]  /*19a0*/  ULEA UR12, UR6, UR5, 0x9 ;  /* 0x00000005060c7291 */ /* 0x000fe2000f8e483f */
[----:B------:R-:W-:Y:S01]  /*19b0*/  UMOV UR9, 0x40000040 ;  /* 0x4000004000097882 */ /* 0x000fe20000000000 */
[----:B------:R-:W-:-:S03]  /*19c0*/  UMOV UR11, 0x40000040 ;  /* 0x40000040000b7882 */ /* 0x000fc60000000000 */
[----:B------:R-:W-:Y:S02]  /*19d0*/  UMOV UR8, UR7 ;  /* 0x0000000700087c82 */ /* 0x000fe40008000000 */
[----:B------:R-:W-:Y:S02]  /*19e0*/  UMOV UR10, UR12 ;  /* 0x0000000c000a7c82 */ /* 0x000fe40008000000 */
[----:B------:R-:W-:Y:S01]  /*19f0*/  HGMMA.64x64x16.F32 R24, gdesc[UR8], R24, gsb0 ;  /* 0x00e00000081879f0 */ /* 0x000fe20008000818 */
        /* <DEDUP_REMOVED lines=23> */
[----:B------:R-:W-:Y:S01]  /*1b70*/  BPT.TRAP 0x1 ;  /* 0x000000040000795c */ /* 0x000fe20000300000 */
.L_x_28:
[----:B------:R-:W-:-:S13]  /*1b80*/  ISETP.NE.AND P1, PT, R58, RZ, PT ;  /* 0x000000ff3a00720c */ /* 0x000fda0003f25270 */
[----:B01----:R-:W-:-:S04]  /*1b90*/  @P1 IMAD R4, R3, 0x8, R6 ;  /* 0x0000000803041824 */ /* 0x003fc800078e0206 */
[----:B------:R-:W-:-:S05]  /*1ba0*/  @P1 VIADD R5, R4, 0x48 ;  /* 0x0000004804051836 */ /* 0x000fca0000000000 */
[----:B------:R-:W-:-:S04]  /*1bb0*/  @P1 PRMT R5, R22, 0x654, R5 ;  /* 0x0000065416051816 */ /* 0x000fc80000000005 */
[----:B------:R0:W-:Y:S01]  /*1bc0*/  @P1 SYNCS.ARRIVE.TRANS64.RED.A1T0 RZ, [R5+URZ], RZ ;  /* 0x000000ff05ff19a7 */ /* 0x0001e2000810043f */
[----:B------:R-:W-:-:S13]  /*1bd0*/  ISETP.GT.U32.AND P1, PT, R19, 0x1, PT ;  /* 0x000000011300780c */ /* 0x000fda0003f24070 */
[----:B0-----:R-:W-:Y:S05]  /*1be0*/  @P1 BRA `(.L_x_29) ;  /* 0x0000000000041947 */ /* 0x001fea0003800000 */
[----:B------:R-:W-:Y:S01]  /*1bf0*/  BPT.TRAP 0x1 ;  /* 0x000000040000795c */ /* 0x000fe20000300000 */
.L_x_29:
[----:B------:R-:W-:Y:S01]  /*1c00*/  UIADD3 UR6, UR6, 0x1, URZ ;  /* 0x0000000106067890 */ /* 0x000fe2000fffe03f */
[C---:B------:R-:W-:Y:S01]  /*1c10*/  ISETP.GT.AND P2, PT, R0.reuse, 0x1, PT ;  /* 0x000000010000780c */ /* 0x040fe20003f44270 */
[----:B------:R-:W-:Y:S02]  /*1c20*/  VIADD R3, R3, 0x1 ;  /* 0x0000000103037836 */ /* 0x000fe40000000000 */
[----:B------:R-:W-:Y:S01]  /*1c30*/  UISETP.NE.AND UP0, UPT, UR6, 0x9, UPT ;  /* 0x000000090600788c */ /* 0x000fe2000bf05270 */
[----:B------:R-:W-:Y:S02]  /*1c40*/  VIADD R0, R0, 0xffffffff ;  /* 0xffffffff00007836 */ /* 0x000fe40000000000 */
[C---:B------:R-:W-:Y:S01]  /*1c50*/  ISETP.NE.AND P1, PT, R3.reuse, 0x9, PT ;  /* 0x000000090300780c */ /* 0x040fe20003f25270 */
[----:B------:R-:W-:Y:S02]  /*1c60*/  USEL UR7, URZ, 0x1, UP0 ;  /* 0x000000013f077887 */ /* 0x000fe40008000000 */
[----:B------:R-:W-:Y:S01]  /*1c70*/  USEL UR6, UR6, URZ, UP0 ;  /* 0x0000003f06067287 */ /* 0x000fe20008000000 */
[----:B------:R-:W-:-:S03]  /*1c80*/  SEL R3, R3, RZ, P1 ;  /* 0x000000ff03037207 */ /* 0x000fc60000800000 */
[----:B------:R-:W-:Y:S01]  /*1c90*/  LOP3.LUT R7, R7, UR7, RZ, 0x3c, !PT ;  /* 0x0000000707077c12 */ /* 0x000fe2000f8e3cff */
[----:B------:R-:W-:Y:S07]  /*1ca0*/  @P2 BRA `(.L_x_30) ;  /* 0xfffffff800f82947 */ /* 0x000fee000383ffff */
.L_x_23:
[----:B------:R-:W2:Y:S02]  /*1cb0*/  LDC R0, c[0x0][0x28c] ;  /* 0x0000a300ff007b82 */ /* 0x000ea40000000800 */
[----:B--2---:R-:W-:-:S13]  /*1cc0*/  ISETP.GE.AND P1, PT, R0, 0x1, PT ;  /* 0x000000010000780c */ /* 0x004fda0003f26270 */
[----:B------:R-:W-:Y:S05]  /*1cd0*/  @!P1 BRA `(.L_x_31) ;  /* 0x0000000000509947 */ /* 0x000fea0003800000 */
[----:B------:R-:W-:Y:S05]  /*1ce0*/  @!P0 BRA `(.L_x_32) ;  /* 0x0000000000048947 */ /* 0x000fea0003800000 */
[----:B------:R-:W-:Y:S01]  /*1cf0*/  BPT.TRAP 0x1 ;  /* 0x000000040000795c */ /* 0x000fe20000300000 */
.L_x_32:
[----:B------:R-:W-:Y:S01]  /*1d00*/  ISETP.NE.AND P1, PT, R58, RZ, PT ;  /* 0x000000ff3a00720c */ /* 0x000fe20003f25270 */
[----:B------:R-:W-:Y:S01]  /*1d10*/  BSSY B0, `(.L_x_33) ;  /* 0x000000e000007945 */ /* 0x000fe20003800000 */
[----:B------:R-:W-:-:S11]  /*1d20*/  ISETP.GT.U32.AND P0, PT, R19, 0x1, PT ;  /* 0x000000011300780c */ /* 0x000fd60003f04070 */
[----:B------:R-:W-:Y:S05]  /*1d30*/  @!P1 BRA `(.L_x_34) ;  /* 0x00000000002c9947 */ /* 0x000fea0003800000 */
[----:B------:R-:W-:-:S04]  /*1d40*/  UISETP.LT.AND UP0, UPT, UR40, 0x1, UPT ;  /* 0x000000012800788c */ /* 0x000fc8000bf01270 */
[----:B------:R-:W-:-:S04]  /*1d50*/  USEL UR6, UR40, 0x1, UP0 ;  /* 0x0000000128067887 */ /* 0x000fc80008000000 */
[----:B------:R-:W-:-:S04]  /*1d60*/  UIADD3 UR6, UR39, UR40, -UR6 ;  /* 0x0000002827067290 */ /* 0x000fc8000fffe806 */
[----:B------:R-:W-:-:S04]  /*1d70*/  UIMAD.WIDE.U32 UR4, UR6, 0x38e38e39, URZ ;  /* 0x38e38e39060478a5 */ /* 0x000fc8000f8e003f */
[----:B------:R-:W-:-:S04]  /*1d80*/  USHF.R.U32.HI UR4, URZ, 0x1, UR5 ;  /* 0x000000013f047899 */ /* 0x000fc80008011605 */
[----:B------:R-:W-:-:S06]  /*1d90*/  UIMAD UR6, UR4, -0x9, UR6 ;  /* 0xfffffff7040678a4 */ /* 0x000fcc000f8e0206 */
[----:B------:R-:W-:-:S04]  /*1da0*/  IMAD.U32 R3, RZ, RZ, UR6 ;  /* 0x00000006ff037e24 */ /* 0x000fc8000f8e00ff */
[----:B------:R-:W-:-:S04]  /*1db0*/  IMAD R0, R3, 0x8, R6 ;  /* 0x0000000803007824 */ /* 0x000fc800078e0206 */
[----:B------:R-:W-:-:S05]  /*1dc0*/  VIADD R3, R0, 0x48 ;  /* 0x0000004800037836 */ /* 0x000fca0000000000 */
[----:B------:R-:W-:-:S04]  /*1dd0*/  PRMT R3, R22, 0x654, R3 ;  /* 0x0000065416037816 */ /* 0x000fc80000000003 */
[----:B------:R2:W-:Y:S03]  /*1de0*/  SYNCS.ARRIVE.TRANS64.RED.A1T0 RZ, [R3+URZ], RZ ;  /* 0x000000ff03ff79a7 */ /* 0x0005e6000810043f */
.L_x_34:
[----:B------:R-:W-:Y:S05]  /*1df0*/  BSYNC B0 ;  /* 0x0000000000007941 */ /* 0x000fea0003800000 */
.L_x_33:
[----:B------:R-:W-:Y:S05]  /*1e00*/  @P0 BRA `(.L_x_31) ;  /* 0x0000000000040947 */ /* 0x000fea0003800000 */
[----:B------:R-:W-:Y:S01]  /*1e10*/  BPT.TRAP 0x1 ;  /* 0x000000040000795c */ /* 0x000fe20000300000 */
.L_x_31:
[----:B------:R-:W3:Y:S01]  /*1e20*/  LDC R6, c[0x0][0x288] ;  /* 0x0000a200ff067b82 */ /* 0x000ee20000000800 */
[--C-:B------:R-:W-:Y:S01]  /*1e30*/  SHF.R.U32.HI R0, RZ, 0x2, R18.reuse ;  /* 0x00000002ff007819 */ /* 0x100fe20000011612 */
[----:B------:R-:W-:Y:S01]  /*1e40*/  IMAD.SHL.U32 R61, R61, 0x40, RZ ;  /* 0x000000403d3d7824 */ /* 0x000fe200078e00ff */
[----:B01----:R-:W-:Y:S01]  /*1e50*/  SHF.R.U32.HI R5, RZ, 0x7, R18 ;  /* 0x00000007ff057819 */ /* 0x003fe20000011612 */
[----:B------:R-:W-:Y:S01]  /*1e60*/  UIADD3 UR39, UR40, UR39, URZ ;  /* 0x0000002728277290 */ /* 0x000fe2000fffe03f */
[----:B--2---:R-:W-:Y:S01]  /*1e70*/  LOP3.LUT R3, R0, 0x7, RZ, 0xc0, !PT ;  /* 0x0000000700037812 */ /* 0x004fe200078ec0ff */
[C---:B------:R-:W-:Y:S01]  /*1e80*/  IMAD.SHL.U32 R10, R18.reuse, 0x2, RZ ;  /* 0x00000002120a7824 */ /* 0x040fe200078e00ff */
[----:B------:R-:W-:Y:S01]  /*1e90*/  LOP3.LUT R0, R5, 0x1, RZ, 0xc0, !PT ;  /* 0x0000000105007812 */ /* 0x000fe200078ec0ff */
[----:B------:R-:W-:Y:S01]  /*1ea0*/  UISETP.GT.U32.AND UP0, UPT, UR39, 0x8, UPT ;  /* 0x000000082700788c */ /* 0x000fe2000bf04070 */
[C---:B------:R-:W-:Y:S01]  /*1eb0*/  LOP3.LUT R5, R18.reuse, 0x3, RZ, 0xc0, !PT ;  /* 0x0000000312057812 */ /* 0x040fe200078ec0ff */
[----:B------:R-:W-:Y:S01]  /*1ec0*/  ULDC UR7, c[0x0][0x284] ;  /* 0x0000a10000077ab9 */ /* 0x000fe20000000800 */
[----:B------:R-:W-:Y:S01]  /*1ed0*/  LOP3.LUT R4, R18, 0x60, RZ, 0xc0, !PT ;  /* 0x0000006012047812 */ /* 0x000fe200078ec0ff */
[----:B------:R-:W-:Y:S01]  /*1ee0*/  IMAD.SHL.U32 R8, R0, 0x40, RZ ;  /* 0x0000004000087824 */ /* 0x000fe200078e00ff */
[----:B------:R-:W-:Y:S01]  /*1ef0*/  UISETP.LT.U32.AND UP0, UPT, UR40, 0x9, UP0 ;  /* 0x000000092800788c */ /* 0x000fe20008701070 */
[----:B------:R-:W-:Y:S01]  /*1f00*/  SHF.R.S32.HI R15, RZ, 0x1f, R57 ;  /* 0x0000001fff0f7819 */ /* 0x000fe20000011439 */
[----:B------:R-:W-:Y:S01]  /*1f10*/  UISETP.GE.U32.AND UP1, UPT, UR40, 0x9, UPT ;  /* 0x000000092800788c */ /* 0x000fe2000bf26070 */
[----:B------:R-:W-:Y:S01]  /*1f20*/  SHF.R.U32.HI R4, RZ, 0x1, R4 ;  /* 0x00000001ff047819 */ /* 0x000fe20000011604 */
[----:B------:R-:W-:Y:S01]  /*1f30*/  ULDC.64 UR8, c[0x0][0x5d0] ;  /* 0x0001740000087ab9 */ /* 0x000fe20000000a00 */
[C---:B------:R-:W-:Y:S01]  /*1f40*/  LOP3.LUT R10, R61.reuse, 0x6, R10, 0xf8, !PT ;  /* 0x000000063d0a7812 */ /* 0x040fe200078ef80a */
[----:B------:R-:W-:Y:S01]  /*1f50*/  UIMAD.WIDE.U32 UR4, UR39, 0x38e38e39, URZ ;  /* 0x38e38e39270478a5 */ /* 0x000fe2000f8e003f */
[--C-:B------:R-:W-:Y:S01]  /*1f60*/  IADD3 R7, RZ, -R4, -R3.reuse ;  /* 0x80000004ff077210 */ /* 0x100fe20007ffe803 */
[----:B------:R-:W-:Y:S01]  /*1f70*/  USEL UR6, URZ, 0x1, !UP0 ;  /* 0x000000013f067887 */ /* 0x000fe2000c000000 */
[----:B------:R-:W-:Y:S01]  /*1f80*/  LOP3.LUT R3, R8, 0x40, R3, 0xe2, !PT ;  /* 0x0000004008037812 */ /* 0x000fe200078ee203 */
[C---:B------:R-:W-:Y:S01]  /*1f90*/  IMAD.WIDE R8, R60.reuse, 0x80, RZ ;  /* 0x000000803c087825 */ /* 0x040fe200078e02ff */
[----:B---3--:R-:W-:Y:S01]  /*1fa0*/  ISETP.GE.AND P0, PT, R61, R6, PT ;  /* 0x000000063d00720c */ /* 0x008fe20003f06270 */
[----:B------:R-:W-:Y:S01]  /*1fb0*/  USHF.R.U32.HI UR4, URZ, 0x1, UR5 ;  /* 0x000000013f047899 */ /* 0x000fe20008011605 */
[----:B------:R-:W-:Y:S01]  /*1fc0*/  SHF.R.S32.HI R11, RZ, 0x1f, R10 ;  /* 0x0000001fff0b7819 */ /* 0x000fe2000001140a */
[----:B------:R-:W-:Y:S01]  /*1fd0*/  IMAD R12, R5, -0x2, R6 ;  /* 0xfffffffe050c7824 */ /* 0x000fe200078e0206 */
[----:B------:R-:W-:Y:S01]  /*1fe0*/  ULOP3.LUT UR38, UR38, UR6, URZ, 0x3c, !UPT ;  /* 0x0000000626267292 */ /* 0x000fe2000f8e3c3f */
[----:B------:R-:W-:Y:S01]  /*1ff0*/  IMAD.SHL.U32 R5, R60, 0x80, RZ ;  /* 0x000000803c057824 */ /* 0x000fe200078e00ff */
[----:B------:R-:W-:Y:S01]  /*2000*/  LOP3.LUT R75, R8, R3, R4, 0xfe, !PT ;  /* 0x00000003084b7212 */ /* 0x000fe200078efe04 */
[----:B------:R-:W-:Y:S01]  /*2010*/  IMAD R6, R15, UR8, RZ ;  /* 0x000000080f067c24 */ /* 0x000fe2000f8e02ff */
[----:B------:R-:W-:Y:S01]  /*2020*/  UIMAD UR39, UR4, -0x9, UR39 ;  /* 0xfffffff7042778a4 */ /* 0x000fe2000f8e0227 */
[----:B------:R-:W-:Y:S01]  /*2030*/  IMAD R0, R0, -0x40, R7 ;  /* 0xffffffc000007824 */ /* 0x000fe200078e0207 */
[----:B------:R-:W-:Y:S01]  /*2040*/  ISETP.GE.OR P0, PT, R5, UR7, P0 ;  /* 0x0000000705007c0c */ /* 0x000fe20008706670 */
[C---:B------:R-:W-:Y:S01]  /*2050*/  IMAD R13, R57.reuse, UR9, R6 ;  /* 0x00000009390d7c24 */ /* 0x040fe2000f8e0206 */
[----:B------:R-:W-:Y:S01]  /*2060*/  @UP1 ULOP3.LUT UR38, UR38, 0x1, UR4, 0x78, !UPT ;  /* 0x0000000126261892 */ /* 0x000fe2000f8e7804 */
[----:B------:R-:W-:Y:S01]  /*2070*/  IMAD.WIDE.U32 R6, R57, UR8, R10 ;  /* 0x0000000839067c25 */ /* 0x000fe2000f8e000a */
[----:B------:R-:W-:-:S03]  /*2080*/  IADD3 R3, -R5, UR7, R0 ;  /* 0x0000000705037c10 */ /* 0x000fc6000fffe100 */
[----:B------:R-:W-:Y:S02]  /*2090*/  IMAD.IADD R7, R7, 0x1, R13 ;  /* 0x0000000107077824 */ /* 0x000fe400078e020d */
[----:B------:R-:W-:Y:S02]  /*20a0*/  IMAD.IADD R4, R12, 0x1, -R61 ;  /* 0x000000010c047824 */ /* 0x000fe400078e0a3d */
[----:B------:R-:W-:Y:S02]  /*20b0*/  IMAD.MOV.U32 R0, RZ, RZ, -0x1 ;  /* 0xffffffffff007424 */ /* 0x000fe400078e00ff */
[----:B------:R-:W-:Y:S05]  /*20c0*/  @P0 BRA `(.L_x_35) ;  /* 0x00000020008c0947 */ /* 0x000fea0003800000 */
[----:B------:R-:W0:Y:S01]  /*20d0*/  LDC.64 R68, c[0x0][0x5c8] ;  /* 0x00017200ff447b82 */ /* 0x000e220000000a00 */
[----:B-----5:R-:W-:Y:S01]  /*20e0*/  FSETP.NEU.AND P1, PT, R56, RZ, PT ;  /* 0x000000ff3800720b */ /* 0x020fe20003f2d000 */
[----:B------:R-:W-:Y:S01]  /*20f0*/  BSSY B0, `(.L_x_35) ;  /* 0x0000220000007945 */ /* 0x000fe20003800000 */
[----:B------:R-:W-:-:S04]  /*2100*/  ISETP.GT.AND P0, PT, R4, RZ, PT ;  /* 0x000000ff0400720c */ /* 0x000fc80003f04270 */
[----:B------:R-:W-:Y:S01]  /*2110*/  ISETP.GT.AND P3, PT, R3, RZ, P0 ;  /* 0x000000ff0300720c */ /* 0x000fe20000764270 */
[-C--:B0-----:R-:W-:Y:S02]  /*2120*/  IMAD R12, R9, R68.reuse, RZ ;  /* 0x00000044090c7224 */ /* 0x081fe400078e02ff */
[----:B------:R-:W-:-:S04]  /*2130*/  IMAD.WIDE.U32 R60, R75, R68, R6 ;  /* 0x000000444b3c7225 */ /* 0x000fc800078e0006 */
[----:B------:R-:W-:-:S04]  /*2140*/  IMAD R5, R75, R69, R12 ;  /* 0x000000454b057224 */ /* 0x000fc800078e020c */
[----:B------:R-:W-:Y:S01]  /*2150*/  IMAD.IADD R77, R61, 0x1, R5 ;  /* 0x000000013d4d7824 */ /* 0x000fe200078e0205 */
[----:B------:R-:W-:Y:S06]  /*2160*/  @!P1 BRA `(.L_x_36) ;  /* 0x0000001400e89947 */ /* 0x000fec0003800000 */
[----:B------:R-:W0:Y:S01]  /*2170*/  LDC.64 R64, c[0x0][0x5b8] ;  /* 0x00016e00ff407b82 */ /* 0x000e220000000a00 */
[----:B------:R-:W-:-:S07]  /*2180*/  ULDC.64 UR4, c[0x0][0x5c0] ;  /* 0x0001700000047ab9 */ /* 0x000fce0000000a00 */
[----:B------:R-:W1:Y:S08]  /*2190*/  LDC.64 R70, c[0x0][0x5b0] ;  /* 0x00016c00ff467b82 */ /* 0x000e700000000a00 */
[----:B------:R-:W2:Y:S01]  /*21a0*/  LDC.64 R72, c[0x0][0x5a8] ;  /* 0x00016a00ff487b82 */ /* 0x000ea20000000a00 */
[-C--:B0-----:R-:W-:Y:S02]  /*21b0*/  IMAD R6, R15, R64.reuse, RZ ;  /* 0x000000400f067224 */ /* 0x081fe400078e02ff */
[----:B------:R-:W-:-:S04]  /*21c0*/  IMAD.WIDE.U32 R62, R57, R64, R10 ;  /* 0x00000040393e7225 */ /* 0x000fc800078e000a */
[----:B------:R-:W-:Y:S02]  /*21d0*/  IMAD R65, R57, R65, R6 ;  /* 0x0000004139417224 */ /* 0x000fe400078e0206 */
[-C--:B-1----:R-:W-:Y:S02]  /*21e0*/  IMAD R8, R9, R70.reuse, RZ ;  /* 0x0000004609087224 */ /* 0x082fe400078e02ff */
[----:B------:R-:W-:Y:S02]  /*21f0*/  IMAD.IADD R13, R63, 0x1, R65 ;  /* 0x000000013f0d7824 */ /* 0x000fe400078e0241 */
[----:B------:R-:W-:Y:S02]  /*2200*/  IMAD.MOV.U32 R12, RZ, RZ, R62 ;  /* 0x000000ffff0c7224 */ /* 0x000fe400078e003e */
[C---:B------:R-:W-:Y:S02]  /*2210*/  IMAD R67, R75.reuse, R71, R8 ;  /* 0x000000474b437224 */ /* 0x040fe400078e0208 */
[----:B------:R-:W-:-:S04]  /*2220*/  IMAD.WIDE.U32 R6, R75, R70, R12 ;  /* 0x000000464b067225 */ /* 0x000fc800078e000c */
[----:B------:R-:W-:Y:S01]  /*2230*/  IMAD.IADD R5, R7, 0x1, R67 ;  /* 0x0000000107057824 */ /* 0x000fe200078e0243 */
[----:B--2---:R-:W-:-:S04]  /*2240*/  LEA R14, P1, R6, R72, 0x1 ;  /* 0x00000048060e7211 */ /* 0x004fc800078208ff */
[----:B------:R-:W-:-:S05]  /*2250*/  LEA.HI.X R15, R6, R73, R5, 0x1, P1 ;  /* 0x00000049060f7211 */ /* 0x000fca00008f0c05 */
[----:B------:R0:W2:Y:S01]  /*2260*/  @P3 LDG.E.LTC128B.U16 R5, desc[UR36][R14.64] ;  /* 0x000000240e053981 */ /* 0x0000a2000c1e1520 */
[----:B------:R-:W-:Y:S01]  /*2270*/  LEA R8, P1, R60, UR4, 0x1 ;  /* 0x000000043c087c11 */ /* 0x000fe2000f8208ff */
[----:B------:R-:W-:Y:S01]  /*2280*/  IMAD.WIDE.U32 R6, R75, R70, R10 ;  /* 0x000000464b067225 */ /* 0x000fe200078e000a */
[----:B------:R-:W-:Y:S03]  /*2290*/  BSSY B1, `(.L_x_37) ;  /* 0x0000012000017945 */ /* 0x000fe60003800000 */
[----:B------:R-:W-:Y:S02]  /*22a0*/  IMAD.IADD R7, R67, 0x1, R7 ;  /* 0x0000000143077824 */ /* 0x000fe400078e0207 */
[----:B------:R-:W-:Y:S01]  /*22b0*/  IMAD.WIDE.U32 R20, R57, R64, R6 ;  /* 0x0000004039147225 */ /* 0x000fe200078e0006 */
[----:B0-----:R-:W-:-:S03]  /*22c0*/  SHF.L.U64.HI R15, R70, 0x3, R71 ;  /* 0x00000003460f7819 */ /* 0x001fc60000010247 */
[----:B------:R-:W-:Y:S01]  /*22d0*/  IMAD.IADD R7, R65, 0x1, R21 ;  /* 0x0000000141077824 */ /* 0x000fe200078e0215 */
[----:B------:R-:W-:Y:S01]  /*22e0*/  LEA R6, P4, R20, R72, 0x1 ;  /* 0x0000004814067211 */ /* 0x000fe200078808ff */
[----:B------:R-:W-:-:S03]  /*22f0*/  IMAD.SHL.U32 R14, R70, 0x8, RZ ;  /* 0x00000008460e7824 */ /* 0x000fc600078e00ff */
[----:B------:R-:W-:Y:S01]  /*2300*/  LEA.HI.X R7, R20, R73, R7, 0x1, P4 ;  /* 0x0000004914077211 */ /* 0x000fe200020f0c07 */
[----:B--2---:R-:W-:-:S05]  /*2310*/  HADD2.F32 R9, -RZ, R5.H0_H0 ;  /* 0x20000005ff097230 */ /* 0x004fca0000004100 */
[----:B------:R-:W-:-:S04]  /*2320*/  FMUL R9, R9, R56 ;  /* 0x0000003809097220 */ /* 0x000fc80000400000 */
[----:B------:R-:W-:Y:S01]  /*2330*/  FFMA R24, R24, R23, R9 ;  /* 0x0000001718187223 */ /* 0x000fe20000000009 */
[----:B------:R-:W-:Y:S02]  /*2340*/  LEA.HI.X R9, R60, UR5, R77, 0x1, P1 ;  /* 0x000000053c097c11 */ /* 0x000fe400088f0c4d */
[----:B------:R-:W-:Y:S02]  /*2350*/  ISETP.GT.AND P1, PT, R4, 0x1, PT ;  /* 0x000000010400780c */ /* 0x000fe40003f24270 */
[----:B------:R-:W-:Y:S02]  /*2360*/  F2FP.F16.F32.PACK_AB R24, RZ, R24 ;  /* 0x00000018ff18723e */ /* 0x000fe400000000ff */
[----:B------:R-:W-:-:S03]  /*2370*/  ISETP.GT.AND P2, PT, R3, RZ, P1 ;  /* 0x000000ff0300720c */ /* 0x000fc60000f44270 */
[----:B------:R0:W-:Y:S10]  /*2380*/  @P3 STG.E.U16 desc[UR36][R8.64], R24 ;  /* 0x0000001808003986 */ /* 0x0001f4000c101524 */
[----:B------:R-:W-:Y:S05]  /*2390*/  @!P2 BRA `(.L_x_38) ;  /* 0x000000000004a947 */ /* 0x000fea0003800000 */
[----:B------:R1:W5:Y:S02]  /*23a0*/  LDG.E.LTC128B.U16 R5, desc[UR36][R6.64+0x2] ;  /* 0x0000022406057981 */ /* 0x000364000c1e1520 */
.L_x_38:
[----:B------:R-:W-:Y:S05]  /*23b0*/  BSYNC B1 ;  /* 0x0000000000017941 */ /* 0x000fea0003800000 */
.L_x_37:
[----:B-----5:R-:W-:Y:S01]  /*23c0*/  HADD2.F32 R61, -RZ, R5.H0_H0 ;  /* 0x20000005ff3d7230 */ /* 0x020fe20000004100 */
[----:B------:R-:W-:Y:S01]  /*23d0*/  ISETP.GT.AND P0, PT, R3, 0x8, P0 ;  /* 0x000000080300780c */ /* 0x000fe20000704270 */
[----:B------:R-:W-:Y:S01]  /*23e0*/  IMAD.WIDE.U32 R20, R75, R70, R14 ;  /* 0x000000464b147225 */ /* 0x000fe200078e000e */
[----:B0-----:R-:W-:-:S03]  /*23f0*/  PRMT R24, R5, 0x7610, R24 ;  /* 0x0000761005187816 */ /* 0x001fc60000000018 */
[----:B------:R-:W-:Y:S01]  /*2400*/  FMUL R12, R61, R56 ;  /* 0x000000383d0c7220 */ /* 0x000fe20000400000 */
[----:B------:R-:W-:Y:S01]  /*2410*/  IMAD.IADD R67, R67, 0x1, R21 ;  /* 0x0000000143437824 */ /* 0x000fe200078e0215 */
[----:B------:R-:W-:Y:S02]  /*2420*/  IADD3 R62, P3, R62, R20, RZ ;  /* 0x000000143e3e7210 */ /* 0x000fe40007f7e0ff */
[----:B------:R-:W-:-:S03]  /*2430*/  FFMA R12, R25, R23, R12 ;  /* 0x00000017190c7223 */ /* 0x000fc6000000000c */
[----:B------:R-:W-:Y:S01]  /*2440*/  IMAD.X R13, R67, 0x1, R13, P3 ;  /* 0x00000001430d7824 */ /* 0x000fe200018e060d */
[C---:B------:R-:W-:Y:S02]  /*2450*/  LEA R14, P3, R62.reuse, R72, 0x1 ;  /* 0x000000483e0e7211 */ /* 0x040fe400078608ff */
[----:B------:R-:W-:Y:S02]  /*2460*/  F2FP.F16.F32.PACK_AB R12, RZ, R12 ;  /* 0x0000000cff0c723e */ /* 0x000fe400000000ff */
[----:B------:R-:W-:Y:S02]  /*2470*/  LEA.HI.X R15, R62, R73, R13, 0x1, P3 ;  /* 0x000000493e0f7211 */ /* 0x000fe400018f0c0d */
[----:B------:R-:W-:-:S05]  /*2480*/  PRMT R21, R12, 0x7610, R21 ;  /* 0x000076100c157816 */ /* 0x000fca0000000015 */
[----:B------:R0:W-:Y:S04]  /*2490*/  @P2 STG.E.U16 desc[UR36][R8.64+0x2], R21 ;  /* 0x0000021508002986 */ /* 0x0001e8000c101524 */
[----:B------:R-:W2:Y:S01]  /*24a0*/  @P0 LDG.E.LTC128B.U16 R24, desc[UR36][R14.64] ;  /* 0x000000240e180981 */ /* 0x000ea2000c1e1520 */
[----:B------:R-:W-:Y:S01]  /*24b0*/  IADD3 R20, P2, R10, R20, RZ ;  /* 0x000000140a147210 */ /* 0x000fe20007f5e0ff */
[----:B------:R-:W-:Y:S01]  /*24c0*/  BSSY B1, `(.L_x_39) ;  /* 0x0000011000017945 */ /* 0x000fe20003800000 */
[C---:B------:R-:W-:Y:S02]  /*24d0*/  SHF.L.U64.HI R13, R68.reuse, 0x4, R69 ;  /* 0x00000004440d7819 */ /* 0x040fe40000010245 */
[----:B------:R-:W-:Y:S01]  /*24e0*/  ISETP.GT.AND P1, PT, R3, 0x8, P1 ;  /* 0x000000080300780c */ /* 0x000fe20000f24270 */
[----:B0-----:R-:W-:Y:S01]  /*24f0*/  IMAD.X R21, R11, 0x1, R67, P2 ;  /* 0x000000010b157824 */ /* 0x001fe200010e0643 */
[----:B------:R-:W-:Y:S01]  /*2500*/  LEA R12, P2, R68, R8, 0x4 ;  /* 0x00000008440c7211 */ /* 0x000fe200078420ff */
[----:B------:R-:W-:-:S04]  /*2510*/  IMAD.WIDE.U32 R20, R57, R64, R20 ;  /* 0x0000004039147225 */ /* 0x000fc800078e0014 */
[----:B------:R-:W-:Y:S01]  /*2520*/  IMAD.X R13, R13, 0x1, R9, P2 ;  /* 0x000000010d0d7824 */ /* 0x000fe200010e0609 */
[----:B------:R-:W-:Y:S01]  /*2530*/  LEA R10, P3, R20, R72, 0x1 ;  /* 0x00000048140a7211 */ /* 0x000fe200078608ff */
[----:B------:R-:W-:-:S05]  /*2540*/  IMAD.IADD R11, R65, 0x1, R21 ;  /* 0x00000001410b7824 */ /* 0x000fca00078e0215 */
[----:B------:R-:W-:Y:S01]  /*2550*/  LEA.HI.X R11, R20, R73, R11, 0x1, P3 ;  /* 0x00000049140b7211 */ /* 0x000fe200018f0c0b */
[----:B--2---:R-:W-:-:S05]  /*2560*/  HADD2.F32 R5, -RZ, R24.H0_H0 ;  /* 0x20000018ff057230 */ /* 0x004fca0000004100 */
[----:B------:R-:W-:-:S04]  /*2570*/  FMUL R5, R5, R56 ;  /* 0x0000003805057220 */ /* 0x000fc80000400000 */
[----:B------:R-:W-:-:S05]  /*2580*/  FFMA R5, R26, R23, R5 ;  /* 0x000000171a057223 */ /* 0x000fca0000000005 */
[----:B------:R-:W-:-:S05]  /*2590*/  F2FP.F16.F32.PACK_AB R5, RZ, R5 ;  /* 0x00000005ff05723e */ /* 0x000fca00000000ff */
[----:B------:R0:W-:Y:S01]  /*25a0*/  @P0 STG.E.U16 desc[UR36][R12.64], R5 ;  /* 0x000000050c000986 */ /* 0x0001e2000c101524 */
[----:B------:R-:W-:Y:S05]  /*25b0*/  @!P1 BRA `(.L_x_40) ;  /* 0x0000000000049947 */ /* 0x000fea0003800000 */
[----:B------:R2:W5:Y:S02]  /*25c0*/  LDG.E.LTC128B.U16 R24, desc[UR36][R10.64+0x2] ;  /* 0x000002240a187981 */ /* 0x000564000c1e1520 */
.L_x_40:
[----:B------:R-:W-:Y:S05]  /*25d0*/  BSYNC B1 ;  /* 0x0000000000017941 */ /* 0x000fea0003800000 */
.L_x_39:
[----:B0----5:R-:W-:Y:S01]  /*25e0*/  HADD2.F32 R5, -RZ, R24.H0_H0 ;  /* 0x20000018ff057230 */ /* 0x021fe20000004100 */
[----:B------:R-:W-:Y:S01]  /*25f0*/  ISETP.GT.AND P0, PT, R4, 0x8, PT ;  /* 0x000000080400780c */ /* 0x000fe20003f04270 */
[----:B------:R-:W-:Y:S03]  /*2600*/  BSSY B1, `(.L_x_41) ;  /* 0x0000008000017945 */ /* 0x000fe60003800000 */
[----:B------:R-:W-:Y:S01]  /*2610*/  FMUL R14, R5, R56 ;  /* 0x00000038050e7220 */ /* 0x000fe20000400000 */
[----:B------:R-:W-:-:S03]  /*2620*/  ISETP.GT.AND P2, PT, R3, RZ, P0 ;  /* 0x000000ff0300720c */ /* 0x000fc60000744270 */
[----:B------:R-:W-:-:S05]  /*2630*/  FFMA R14, R27, R23, R14 ;  /* 0x000000171b0e7223 */ /* 0x000fca000000000e */
[----:B------:R-:W-:-:S05]  /*2640*/  F2FP.F16.F32.PACK_AB R14, RZ, R14 ;  /* 0x0000000eff0e723e */ /* 0x000fca00000000ff */
[----:B------:R0:W-:Y:S01]  /*2650*/  @P1 STG.E.U16 desc[UR36][R12.64+0x2], R14 ;  /* 0x0000020e0c001986 */ /* 0x0001e2000c101524 */
[----:B------:R-:W-:Y:S05]  /*2660*/  @!P2 BRA `(.L_x_42) ;  /* 0x000000000004a947 */ /* 0x000fea0003800000 */
[----:B------:R3:W5:Y:S02]  /*2670*/  LDG.E.LTC128B.U16 R24, desc[UR36][R6.64+0x10] ;  /* 0x0000102406187981 */ /* 0x000764000c1e1520 */
.L_x_42:
[----:B------:R-:W-:Y:S05]  /*2680*/  BSYNC B1 ;  /* 0x0000000000017941 */ /* 0x000fea0003800000 */
.L_x_41:
[----:B-----5:R-:W-:Y:S01]  /*2690*/  HADD2.F32 R5, -RZ, R24.H0_H0 ;  /* 0x20000018ff057230 */ /* 0x020fe20000004100 */
        /* <DEDUP_REMOVED lines=9> */
.L_x_44:
[----:B------:R-:W-:Y:S05]  /*2730*/  BSYNC B1 ;  /* 0x0000000000017941 */ /* 0x000fea0003800000 */
.L_x_43:
[----:B----45:R-:W-:Y:S01]  /*2740*/  HADD2.F32 R5, -RZ, R24.H0_H0 ;  /* 0x20000018ff057230 */ /* 0x030fe20000004100 */
[----:B------:R-:W-:Y:S01]  /*2750*/  ISETP.GT.AND P0, PT, R3, 0x8, P0 ;  /* 0x000000080300780c */ /* 0x000fe20000704270 */
[----:B------:R-:W-:Y:S03]  /*2760*/  BSSY B1, `(.L_x_45) ;  /* 0x0000007000017945 */ /* 0x000fe60003800000 */
[----:B0-----:R-:W-:-:S04]  /*2770*/  FMUL R14, R5, R56 ;  /* 0x00000038050e7220 */ /* 0x001fc80000400000 */
[----:B------:R-:W-:-:S05]  /*2780*/  FFMA R14, R29, R23, R14 ;  /* 0x000000171d0e7223 */ /* 0x000fca000000000e */
[----:B------:R-:W-:-:S05]  /*2790*/  F2FP.F16.F32.PACK_AB R14, RZ, R14 ;  /* 0x0000000eff0e723e */ /* 0x000fca00000000ff */
[----:B------:R0:W-:Y:S01]  /*27a0*/  @P3 STG.E.U16 desc[UR36][R8.64+0x12], R14 ;  /* 0x0000120e08003986 */ /* 0x0001e2000c101524 */
[----:B------:R-:W-:Y:S05]  /*27b0*/  @!P0 BRA `(.L_x_46) ;  /* 0x0000000000048947 */ /* 0x000fea0003800000 */
[----:B------:R4:W5:Y:S02]  /*27c0*/  LDG.E.LTC128B.U16 R24, desc[UR36][R10.64+0x10] ;  /* 0x000010240a187981 */ /* 0x000964000c1e1520 */
.L_x_46:
[----:B------:R-:W-:Y:S05]  /*27d0*/  BSYNC B1 ;  /* 0x0000000000017941 */ /* 0x000fea0003800000 */
.L_x_45:
[----:B-----5:R-:W-:Y:S01]  /*27e0*/  HADD2.F32 R5, -RZ, R24.H0_H0 ;  /* 0x20000018ff057230 */ /* 0x020fe20000004100 */
[----:B------:R-:W-:Y:S01]  /*27f0*/  ISETP.GT.AND P1, PT, R3, 0x8, P1 ;  /* 0x000000080300780c */ /* 0x000fe20000f24270 */
[----:B------:R-:W-:Y:S03]  /*2800*/  BSSY B1, `(.L_x_47) ;  /* 0x0000007000017945 */ /* 0x000fe60003800000 */
[----:B------:R-:W-:-:S04]  /*2810*/  FMUL R5, R5, R56 ;  /* 0x0000003805057220 */ /* 0x000fc80000400000 */
[----:B------:R-:W-:-:S05]  /*2820*/  FFMA R5, R30, R23, R5 ;  /* 0x000000171e057223 */ /* 0x000fca0000000005 */
[----:B------:R-:W-:-:S05]  /*2830*/  F2FP.F16.F32.PACK_AB R5, RZ, R5 ;  /* 0x00000005ff05723e */ /* 0x000fca00000000ff */
[----:B------:R0:W-:Y:S01]  /*2840*/  @P0 STG.E.U16 desc[UR36][R12.64+0x10], R5 ;  /* 0x000010050c000986 */ /* 0x0001e2000c101524 */
[----:B------:R-:W-:Y:S05]  /*2850*/  @!P1 BRA `(.L_x_48) ;  /* 0x0000000000049947 */ /* 0x000fea0003800000 */
[----:B------:R0:W5:Y:S02]  /*2860*/  LDG.E.LTC128B.U16 R24, desc[UR36][R10.64+0x12] ;  /* 0x000012240a187981 */ /* 0x000164000c1e1520 */
.L_x_48:
[----:B------:R-:W-:Y:S05]  /*2870*/  BSYNC B1 ;  /* 0x0000000000017941 */ /* 0x000fea0003800000 */
.L_x_47:
        /* <DEDUP_REMOVED lines=10> */
.L_x_50:
[----:B------:R-:W-:Y:S05]  /*2920*/  BSYNC B1 ;  /* 0x0000000000017941 */ /* 0x000fea0003800000 */
.L_x_49:
        /* <DEDUP_REMOVED lines=10> */
.L_x_52:
[----:B------:R-:W-:Y:S05]  /*29d0*/  BSYNC B1 ;  /* 0x0000000000017941 */ /* 0x000fea0003800000 */
.L_x_51:
[----:B0----5:R-:W-:Y:S01]  /*29e0*/  HADD2.F32 R5, -RZ, R24.H0_H0 ;  /* 0x20000018ff057230 */ /* 0x021fe20000004100 */
        /* <DEDUP_REMOVED lines=8> */
.L_x_54:
[----:B------:R-:W-:Y:S05]  /*2a70*/  BSYNC B1 ;  /* 0x0000000000017941 */ /* 0x000fea0003800000 */
.L_x_53:
        /* <DEDUP_REMOVED lines=9> */
.L_x_56:
[----:B------:R-:W-:Y:S05]  /*2b10*/  BSYNC B1 ;  /* 0x0000000000017941 */ /* 0x000fea0003800000 */
.L_x_55:
        /* <DEDUP_REMOVED lines=10> */
.L_x_58:
[----:B------:R-:W-:Y:S05]  /*2bc0*/  BSYNC B1 ;  /* 0x0000000000017941 */ /* 0x000fea0003800000 */
.L_x_57:
        /* <DEDUP_REMOVED lines=10> */
.L_x_60:
[----:B------:R-:W-:Y:S05]  /*2c70*/  BSYNC B1 ;  /* 0x0000000000017941 */ /* 0x000fea0003800000 */
.L_x_59:
        /* <DEDUP_REMOVED lines=9> */
.L_x_62:
[----:B------:R-:W-:Y:S05]  /*2d10*/  BSYNC B1 ;  /* 0x0000000000017941 */ /* 0x000fea0003800000 */
.L_x_61:
        /* <DEDUP_REMOVED lines=9> */
.L_x_64:
[----:B------:R-:W-:Y:S05]  /*2db0*/  BSYNC B1 ;  /* 0x0000000000017941 */ /* 0x000fea0003800000 */
.L_x_63:
        /* <DEDUP_REMOVED lines=10> */
.L_x_66:
[----:B------:R-:W-:Y:S05]  /*2e60*/  BSYNC B1 ;  /* 0x0000000000017941 */ /* 0x000fea0003800000 */
.L_x_65:
        /* <DEDUP_REMOVED lines=10> */
.L_x_68:
[----:B------:R-:W-:Y:S05]  /*2f10*/  BSYNC B1 ;  /* 0x0000000000017941 */ /* 0x000fea0003800000 */
.L_x_67:
        /* <DEDUP_REMOVED lines=9> */
.L_x_70:
[----:B------:R-:W-:Y:S05]  /*2fb0*/  BSYNC B1 ;  /* 0x0000000000017941 */ /* 0x000fea0003800000 */
.L_x_69:
        /* <DEDUP_REMOVED lines=9> */
.L_x_72:
[----:B------:R-:W-:Y:S05]  /*3050*/  BSYNC B1 ;  /* 0x0000000000017941 */ /* 0x000fea0003800000 */
.L_x_71:
        /* <DEDUP_REMOVED lines=10> */
.L_x_74:
[----:B------:R-:W-:Y:S05]  /*3100*/  BSYNC B1 ;  /* 0x0000000000017941 */ /* 0x000fea0003800000 */
.L_x_73:
        /* <DEDUP_REMOVED lines=10> */
.L_x_76:
[----:B------:R-:W-:Y:S05]  /*31b0*/  BSYNC B1 ;  /* 0x0000000000017941 */ /* 0x000fea0003800000 */
.L_x_75:
        /* <DEDUP_REMOVED lines=9> */
.L_x_78:
[----:B------:R-:W-:Y:S05]  /*3250*/  BSYNC B1 ;  /* 0x0000000000017941 */ /* 0x000fea0003800000 */
.L_x_77:
        /* <DEDUP_REMOVED lines=9> */
.L_x_80:
[----:B------:R-:W-:Y:S05]  /*32f0*/  BSYNC B1 ;  /* 0x0000000000017941 */ /* 0x000fea0003800000 */
.L_x_79:
        /* <DEDUP_REMOVED lines=10> */
.L_x_82:
[----:B------:R-:W-:Y:S05]  /*33a0*/  BSYNC B1 ;  /* 0x0000000000017941 */ /* 0x000fea0003800000 */
.L_x_81:
        /* <DEDUP_REMOVED lines=10> */
.L_x_84:
[----:B------:R-:W-:Y:S05]  /*3450*/  BSYNC B1 ;  /* 0x0000000000017941 */ /* 0x000fea0003800000 */
.L_x_83:
        /* <DEDUP_REMOVED lines=9> */
.L_x_86:
[----:B------:R-:W-:Y:S05]  /*34f0*/  BSYNC B1 ;  /* 0x0000000000017941 */ /* 0x000fea0003800000 */
.L_x_85:
        /* <DEDUP_REMOVED lines=9> */
.L_x_88:
[----:B------:R-:W-:Y:S05]  /*3590*/  BSYNC B1 ;  /* 0x0000000000017941 */ /* 0x000fea0003800000 */
.L_x_87:
        /* <DEDUP_REMOVED lines=10> */
.L_x_90:
[----:B------:R-:W-:Y:S05]  /*3640*/  BSYNC B1 ;  /* 0x0000000000017941 */ /* 0x000fea0003800000 */
.L_x_89:
[----:B-----5:R-:W-:Y:S01]  /*3650*/  HADD2.F32 R5, -RZ, R24.H0_H0 ;  /* 0x20000018ff057230 */ /* 0x020fe20000004100 */
[----:B------:R-:W-:Y:S01]  /*3660*/  ISETP.GT.AND P1, PT, R4, 0x39, PT ;  /* 0x000000390400780c */ /* 0x000fe20003f24270 */
[----:B------:R-:W-:Y:S01]  /*3670*/  @P2 IMAD.MOV.U32 R4, RZ, RZ, R8 ;  /* 0x000000ffff042224 */ /* 0x000fe200078e0008 */
[----:B------:R-:W-:Y:S02]  /*3680*/  BSSY B1, `(.L_x_91) ;  /* 0x000000a000017945 */ /* 0x000fe40003800000 */
[----:B------:R-:W-:Y:S01]  /*3690*/  FMUL R5, R5, R56 ;  /* 0x0000003805057220 */ /* 0x000fe20000400000 */
[----:B------:R-:W-:-:S03]  /*36a0*/  ISETP.GT.AND P3, PT, R3, RZ, P1 ;  /* 0x000000ff0300720c */ /* 0x000fc60000f64270 */
[----:B------:R-:W-:-:S05]  /*36b0*/  FFMA R5, R52, R23, R5 ;  /* 0x0000001734057223 */ /* 0x000fca0000000005 */
[----:B------:R-:W-:-:S04]  /*36c0*/  F2FP.F16.F32.PACK_AB R5, RZ, R5 ;  /* 0x00000005ff05723e */ /* 0x000fc800000000ff */
[----:B0-----:R-:W-:Y:S01]  /*36d0*/  PRMT R14, R5, 0x7610, R14 ;  /* 0x00007610050e7816 */ /* 0x001fe2000000000e */
[----:B------:R-:W-:-:S05]  /*36e0*/  @P2 IMAD.MOV.U32 R5, RZ, RZ, R9 ;  /* 0x000000ffff052224 */ /* 0x000fca00078e0009 */
[----:B------:R0:W-:Y:S01]  /*36f0*/  @P2 STG.E.U16 desc[UR36][R4.64+0x70], R14 ;  /* 0x0000700e04002986 */ /* 0x0001e2000c101524 */
[----:B------:R-:W-:Y:S05]  /*3700*/  @!P3 BRA `(.L_x_92) ;  /* 0x000000000004b947 */ /* 0x000fea0003800000 */
[----:B------:R0:W5:Y:S02]  /*3710*/  LDG.E.LTC128B.U16 R24, desc[UR36][R6.64+0x72] ;  /* 0x0000722406187981 */ /* 0x000164000c1e1520 */
.L_x_92:
[----:B------:R-:W-:Y:S05]  /*3720*/  BSYNC B1 ;  /* 0x0000000000017941 */ /* 0x000fea0003800000 */
.L_x_91:
        /* <DEDUP_REMOVED lines=9> */
.L_x_94:
[----:B------:R-:W-:Y:S05]  /*37c0*/  BSYNC B1 ;  /* 0x0000000000017941 */ /* 0x000fea0003800000 */
.L_x_93:
[----:B-----5:R-:W-:Y:S01]  /*37d0*/  HADD2.F32 R5, -RZ, R24.H0_H0 ;  /* 0x20000018ff057230 */ /* 0x020fe20000004100 */
[----:B------:R-:W-:Y:S01]  /*37e0*/  ISETP.GT.AND P1, PT, R3, 0x8, P1 ;  /* 0x000000080300780c */ /* 0x000fe20000f24270 */
[----:B0-----:R-:W-:Y:S01]  /*37f0*/  @P0 IMAD.MOV.U32 R4, RZ, RZ, R12 ;  /* 0x000000ffff040224 */ /* 0x001fe200078e000c */
[----:B------:R-:W-:Y:S02]  /*3800*/  BSSY B1, `(.L_x_95) ;  /* 0x0000009000017945 */ /* 0x000fe40003800000 */
[----:B------:R-:W-:-:S04]  /*3810*/  FMUL R5, R5, R56 ;  /* 0x0000003805057220 */ /* 0x000fc80000400000 */
[----:B------:R-:W-:-:S05]  /*3820*/  FFMA R5, R54, R23, R5 ;  /* 0x0000001736057223 */ /* 0x000fca0000000005 */
[----:B------:R-:W-:-:S04]  /*3830*/  F2FP.F16.F32.PACK_AB R5, RZ, R5 ;  /* 0x00000005ff05723e */ /* 0x000fc800000000ff */
[----:B-1-3--:R-:W-:Y:S01]  /*3840*/  PRMT R6, R5, 0x7610, R6 ;  /* 0x0000761005067816 */ /* 0x00afe20000000006 */
[----:B------:R-:W-:-:S05]  /*3850*/  @P0 IMAD.MOV.U32 R5, RZ, RZ, R13 ;  /* 0x000000ffff050224 */ /* 0x000fca00078e000d */
[----:B------:R0:W-:Y:S01]  /*3860*/  @P0 STG.E.U16 desc[UR36][R4.64+0x70], R6 ;  /* 0x0000700604000986 */ /* 0x0001e2000c101524 */
[----:B------:R-:W-:Y:S05]  /*3870*/  @!P1 BRA `(.L_x_96) ;  /* 0x0000000000049947 */ /* 0x000fea0003800000 */
[----:B------:R1:W5:Y:S02]  /*3880*/  LDG.E.LTC128B.U16 R24, desc[UR36][R10.64+0x72] ;  /* 0x000072240a187981 */ /* 0x000364000c1e1520 */
.L_x_96:
[----:B------:R-:W-:Y:S05]  /*3890*/  BSYNC B1 ;  /* 0x0000000000017941 */ /* 0x000fea0003800000 */
.L_x_95:
[----:B------:R-:W-:Y:S05]  /*38a0*/  @!P1 BRA `(.L_x_97) ;  /* 0x0000000800909947 */ /* 0x000fea0003800000 */
[----:B-----5:R-:W-:-:S05]  /*38b0*/  HADD2.F32 R3, -RZ, R24.H0_H0 ;  /* 0x20000018ff037230 */ /* 0x020fca0000004100 */
[----:B0-----:R-:W-:-:S04]  /*38c0*/  FMUL R4, R3, R56 ;  /* 0x0000003803047220 */ /* 0x001fc80000400000 */
[----:B------:R-:W-:-:S05]  /*38d0*/  FFMA R4, R55, R23, R4 ;  /* 0x0000001737047223 */ /* 0x000fca0000000004 */
[----:B------:R-:W-:-:S05]  /*38e0*/  F2FP.F16.F32.PACK_AB R4, RZ, R4 ;  /* 0x00000004ff04723e */ /* 0x000fca00000000ff */
[----:B------:R3:W-:Y:S01]  /*38f0*/  STG.E.U16 desc[UR36][R12.64+0x72], R4 ;  /* 0x000072040c007986 */ /* 0x0007e2000c101524 */
[----:B------:R-:W-:Y:S05]  /*3900*/  BRA `(.L_x_97) ;  /* 0x0000000800787947 */ /* 0x000fea0003800000 */
.L_x_36:
[----:B------:R-:W-:Y:S01]  /*3910*/  ISETP.GT.AND P2, PT, R4, 0x1, PT ;  /* 0x000000010400780c */ /* 0x000fe20003f44270 */
[----:B------:R-:W-:Y:S01]  /*3920*/  ULDC.64 UR4, c[0x0][0x5c0] ;  /* 0x0001700000047ab9 */ /* 0x000fe20000000a00 */
[-C--:B------:R-:W-:Y:S01]  /*3930*/  FMUL R24, R24, R23.reuse ;  /* 0x0000001718187220 */ /* 0x080fe20000400000 */
[-C--:B------:R-:W-:Y:S01]  /*3940*/  FMUL R25, R25, R23.reuse ;  /* 0x0000001719197220 */ /* 0x080fe20000400000 */
[----:B------:R-:W-:Y:S01]  /*3950*/  ISETP.GT.AND P1, PT, R3, RZ, P2 ;  /* 0x000000ff0300720c */ /* 0x000fe20001724270 */
[-C--:B------:R-:W-:Y:S01]  /*3960*/  FMUL R26, R26, R23.reuse ;  /* 0x000000171a1a7220 */ /* 0x080fe20000400000 */
[----:B------:R-:W-:Y:S01]  /*3970*/  LEA R6, P4, R60, UR4, 0x1 ;  /* 0x000000043c067c11 */ /* 0x000fe2000f8808ff */
[-C--:B------:R-:W-:Y:S01]  /*3980*/  FMUL R27, R27, R23.reuse ;  /* 0x000000171b1b7220 */ /* 0x080fe20000400000 */
[----:B------:R-:W-:Y:S01]  /*3990*/  F2FP.F16.F32.PACK_AB R24, RZ, R24 ;  /* 0x00000018ff18723e */ /* 0x000fe200000000ff */
[-C--:B------:R-:W-:Y:S01]  /*39a0*/  FMUL R28, R28, R23.reuse ;  /* 0x000000171c1c7220 */ /* 0x080fe20000400000 */
[----:B------:R-:W-:Y:S01]  /*39b0*/  LEA.HI.X R7, R60, UR5, R77, 0x1, P4 ;  /* 0x000000053c077c11 */ /* 0x000fe2000a0f0c4d */
[----:B------:R-:W-:Y:S01]  /*39c0*/  FMUL R29, R29, R23 ;  /* 0x000000171d1d7220 */ /* 0x000fe20000400000 */
[----:B------:R-:W-:Y:S01]  /*39d0*/  F2FP.F16.F32.PACK_AB R25, RZ, R25 ;  /* 0x00000019ff19723e */ /* 0x000fe200000000ff */
[-C--:B------:R-:W-:Y:S01]  /*39e0*/  FMUL R30, R30, R23.reuse ;  /* 0x000000171e1e7220 */ /* 0x080fe20000400000 */
[----:B------:R-:W-:Y:S01]  /*39f0*/  ISETP.GT.AND P2, PT, R3, 0x8, P2 ;  /* 0x000000080300780c */ /* 0x000fe20001744270 */
[----:B------:R-:W-:Y:S01]  /*3a00*/  @P3 STG.E.U16 desc[UR36][R6.64], R24 ;  /* 0x0000001806003986 */ /* 0x000fe2000c101524 */
[C---:B------:R-:W-:Y:S01]  /*3a10*/  SHF.L.U64.HI R69, R68.reuse, 0x4, R69 ;  /* 0x0000000444457819 */ /* 0x040fe20000010245 */
[-C--:B------:R-:W-:Y:S01]  /*3a20*/  FMUL R31, R31, R23.reuse ;  /* 0x000000171f1f7220 */ /* 0x080fe20000400000 */
[----:B------:R-:W-:Y:S01]  /*3a30*/  LEA R8, P3, R68, R6, 0x4 ;  /* 0x0000000644087211 */ /* 0x000fe200078620ff */
[----:B------:R-:W-:Y:S01]  /*3a40*/  @P1 STG.E.U16 desc[UR36][R6.64+0x2], R25 ;  /* 0x0000021906001986 */ /* 0x000fe2000c101524 */
[----:B------:R-:W-:Y:S01]  /*3a50*/  ISETP.GT.AND P1, PT, R3, 0x8, P0 ;  /* 0x000000080300780c */ /* 0x000fe20000724270 */
[----:B------:R-:W-:Y:S01]  /*3a60*/  FMUL R32, R32, R23 ;  /* 0x0000001720207220 */ /* 0x000fe20000400000 */
[----:B------:R-:W-:Y:S01]  /*3a70*/  F2FP.F16.F32.PACK_AB R26, RZ, R26 ;  /* 0x0000001aff1a723e */ /* 0x000fe200000000ff */
[----:B------:R-:W-:Y:S01]  /*3a80*/  IMAD.X R9, R69, 0x1, R7, P3 ;  /* 0x0000000145097824 */ /* 0x000fe200018e0607 */
[----:B------:R-:W-:Y:S01]  /*3a90*/  F2FP.F16.F32.PACK_AB R27, RZ, R27 ;  /* 0x0000001bff1b723e */ /* 0x000fe200000000ff */
[-C--:B------:R-:W-:Y:S01]  /*3aa0*/  FMUL R33, R33, R23.reuse ;  /* 0x0000001721217220 */ /* 0x080fe20000400000 */
[----:B------:R-:W-:Y:S01]  /*3ab0*/  ISETP.GT.AND P0, PT, R4, 0x8, PT ;  /* 0x000000080400780c */ /* 0x000fe20003f04270 */
[-C--:B------:R-:W-:Y:S01]  /*3ac0*/  FMUL R34, R34, R23.reuse ;  /* 0x0000001722227220 */ /* 0x080fe20000400000 */
[----:B------:R-:W-:Y:S01]  /*3ad0*/  F2FP.F16.F32.PACK_AB R28, RZ, R28 ;  /* 0x0000001cff1c723e */ /* 0x000fe200000000ff */
[-C--:B------:R-:W-:Y:S01]  /*3ae0*/  FMUL R35, R35, R23.reuse ;  /* 0x0000001723237220 */ /* 0x080fe20000400000 */
[C---:B------:R-:W-:Y:S01]  /*3af0*/  ISETP.GT.AND P4, PT, R3.reuse, RZ, P0 ;  /* 0x000000ff0300720c */ /* 0x040fe20000784270 */
[----:B------:R-:W-:Y:S01]  /*3b00*/  FMUL R36, R36, R23 ;  /* 0x0000001724247220 */ /* 0x000fe20000400000 */
[----:B------:R-:W-:Y:S01]  /*3b10*/  F2FP.F16.F32.PACK_AB R29, RZ, R29 ;  /* 0x0000001dff1d723e */ /* 0x000fe200000000ff */
[----:B------:R-:W-:Y:S01]  /*3b20*/  @P1 STG.E.U16 desc[UR36][R8.64], R26 ;  /* 0x0000001a08001986 */ /* 0x000fe2000c101524 */
[----:B------:R-:W-:Y:S01]  /*3b30*/  ISETP.GT.AND P1, PT, R3, 0x8, P0 ;  /* 0x000000080300780c */ /* 0x000fe20000724270 */
[-C--:B------:R-:W-:Y:S01]  /*3b40*/  FMUL R37, R37, R23.reuse ;  /* 0x0000001725257220 */ /* 0x080fe20000400000 */
[C---:B------:R-:W-:Y:S01]  /*3b50*/  ISETP.GT.AND P0, PT, R4.reuse, 0x10, PT ;  /* 0x000000100400780c */ /* 0x040fe20003f04270 */
[----:B------:R-:W-:Y:S01]  /*3b60*/  @P2 STG.E.U16 desc[UR36][R8.64+0x2], R27 ;  /* 0x0000021b08002986 */ /* 0x000fe2000c101524 */
[----:B------:R-:W-:Y:S01]  /*3b70*/  ISETP.GT.AND P2, PT, R4, 0x9, PT ;  /* 0x000000090400780c */ /* 0x000fe20003f44270 */
[-C--:B------:R-:W-:Y:S01]  /*3b80*/  FMUL R38, R38, R23.reuse ;  /* 0x0000001726267220 */ /* 0x080fe20000400000 */
[----:B------:R-:W-:Y:S01]  /*3b90*/  F2FP.F16.F32.PACK_AB R30, RZ, R30 ;  /* 0x0000001eff1e723e */ /* 0x000fe200000000ff */
[-C--:B------:R-:W-:Y:S01]  /*3ba0*/  FMUL R39, R39, R23.reuse ;  /* 0x0000001727277220 */ /* 0x080fe20000400000 */
[C---:B------:R-:W-:Y:S01]  /*3bb0*/  ISETP.GT.AND P3, PT, R3.reuse, RZ, P2 ;  /* 0x000000ff0300720c */ /* 0x040fe20001764270 */
[----:B------:R-:W-:Y:S01]  /*3bc0*/  @P4 STG.E.U16 desc[UR36][R6.64+0x10], R28 ;  /* 0x0000101c06004986 */ /* 0x000fe2000c101524 */
[----:B------:R-:W-:Y:S01]  /*3bd0*/  ISETP.GT.AND P2, PT, R3, 0x8, P2 ;  /* 0x000000080300780c */ /* 0x000fe20001744270 */
[----:B------:R-:W-:Y:S01]  /*3be0*/  FMUL R40, R40, R23 ;  /* 0x0000001728287220 */ /* 0x000fe20000400000 */
[----:B------:R-:W-:Y:S01]  /*3bf0*/  F2FP.F16.F32.PACK_AB R31, RZ, R31 ;  /* 0x0000001fff1f723e */ /* 0x000fe200000000ff */
[-C--:B------:R-:W-:Y:S01]  /*3c00*/  FMUL R41, R41, R23.reuse ;  /* 0x0000001729297220 */ /* 0x080fe20000400000 */
[----:B------:R-:W-:Y:S01]  /*3c10*/  ISETP.GT.AND P4, PT, R3, RZ, P0 ;  /* 0x000000ff0300720c */ /* 0x000fe20000784270 */
[-C--:B------:R-:W-:Y:S01]  /*3c20*/  FMUL R42, R42, R23.reuse ;  /* 0x000000172a2a7220 */ /* 0x080fe20000400000 */
[----:B------:R-:W-:Y:S01]  /*3c30*/  F2FP.F16.F32.PACK_AB R32, RZ, R32 ;  /* 0x00000020ff20723e */ /* 0x000fe200000000ff */
[----:B------:R-:W-:Y:S01]  /*3c40*/  FMUL R43, R43, R23 ;  /* 0x000000172b2b7220 */ /* 0x000fe20000400000 */
[----:B------:R-:W-:Y:S01]  /*3c50*/  F2FP.F16.F32.PACK_AB R33, RZ, R33 ;  /* 0x00000021ff21723e */ /* 0x000fe200000000ff */
[-C--:B------:R-:W-:Y:S01]  /*3c60*/  FMUL R44, R44, R23.reuse ;  /* 0x000000172c2c7220 */ /* 0x080fe20000400000 */
[----:B------:R-:W-:Y:S01]  /*3c70*/  F2FP.F16.F32.PACK_AB R34, RZ, R34 ;  /* 0x00000022ff22723e */ /* 0x000fe200000000ff */
[----:B------:R-:W-:Y:S01]  /*3c80*/  @P3 STG.E.U16 desc[UR36][R6.64+0x12], R29 ;  /* 0x0000121d06003986 */ /* 0x000fe2000c101524 */
[----:B------:R-:W-:Y:S01]  /*3c90*/  ISETP.GT.AND P3, PT, R4, 0x11, PT ;  /* 0x000000110400780c */ /* 0x000fe20003f64270 */
[----:B------:R-:W-:Y:S01]  /*3ca0*/  FMUL R45, R45, R23 ;  /* 0x000000172d2d7220 */ /* 0x000fe20000400000 */
[----:B------:R-:W-:Y:S01]  /*3cb0*/  F2FP.F16.F32.PACK_AB R35, RZ, R35 ;  /* 0x00000023ff23723e */ /* 0x000fe200000000ff */
[----:B------:R-:W-:Y:S01]  /*3cc0*/  @P1 STG.E.U16 desc[UR36][R8.64+0x10], R30 ;  /* 0x0000101e08001986 */ /* 0x000fe2000c101524 */
[C---:B------:R-:W-:Y:S01]  /*3cd0*/  ISETP.GT.AND P1, PT, R3.reuse, 0x8, P0 ;  /* 0x000000080300780c */ /* 0x040fe20000724270 */
[-C--:B------:R-:W-:Y:S01]  /*3ce0*/  FMUL R46, R46, R23.reuse ;  /* 0x000000172e2e7220 */ /* 0x080fe20000400000 */
[----:B------:R-:W-:Y:S01]  /*3cf0*/  ISETP.GT.AND P0, PT, R4, 0x18, PT ;  /* 0x000000180400780c */ /* 0x000fe20003f04270 */
[----:B------:R-:W-:Y:S01]  /*3d00*/  @P2 STG.E.U16 desc[UR36][R8.64+0x12], R31 ;  /* 0x0000121f08002986 */ /* 0x000fe2000c101524 */
[----:B------:R-:W-:Y:S01]  /*3d10*/  ISETP.GT.AND P2, PT, R3, RZ, P3 ;  /* 0x000000ff0300720c */ /* 0x000fe20001f44270 */
[-C--:B------:R-:W-:Y:S01]  /*3d20*/  FMUL R47, R47, R23.reuse ;  /* 0x000000172f2f7220 */ /* 0x080fe20000400000 */
[C---:B------:R-:W-:Y:S01]  /*3d30*/  ISETP.GT.AND P3, PT, R3.reuse, 0x8, P3 ;  /* 0x000000080300780c */ /* 0x040fe20001f64270 */
[----:B------:R-:W-:Y:S01]  /*3d40*/  @P4 STG.E.U16 desc[UR36][R6.64+0x20], R32 ;  /* 0x0000202006004986 */ /* 0x000fe2000c101524 */
[----:B------:R-:W-:Y:S01]  /*3d50*/  ISETP.GT.AND P4, PT, R3, RZ, P0 ;  /* 0x000000ff0300720c */ /* 0x000fe20000784270 */
[-C--:B------:R-:W-:Y:S01]  /*3d60*/  FMUL R48, R48, R23.reuse ;  /* 0x0000001730307220 */ /* 0x080fe20000400000 */
[----:B------:R-:W-:Y:S01]  /*3d70*/  F2FP.F16.F32.PACK_AB R36, RZ, R36 ;  /* 0x00000024ff24723e */ /* 0x000fe200000000ff */
[----:B------:R-:W-:Y:S01]  /*3d80*/  FMUL R49, R49, R23 ;  /* 0x0000001731317220 */ /* 0x000fe20000400000 */
[----:B------:R-:W-:Y:S01]  /*3d90*/  F2FP.F16.F32.PACK_AB R37, RZ, R37 ;  /* 0x00000025ff25723e */ /* 0x000fe200000000ff */
[-C--:B------:R-:W-:Y:S01]  /*3da0*/  FMUL R50, R50, R23.reuse ;  /* 0x0000001732327220 */ /* 0x080fe20000400000 */
[----:B------:R-:W-:Y:S01]  /*3db0*/  F2FP.F16.F32.PACK_AB R38, RZ, R38 ;  /* 0x00000026ff26723e */ /* 0x000fe200000000ff */
[----:B------:R-:W-:Y:S01]  /*3dc0*/  FMUL R51, R51, R23 ;  /* 0x0000001733337220 */ /* 0x000fe20000400000 */
[----:B------:R-:W-:Y:S01]  /*3dd0*/  F2FP.F16.F32.PACK_AB R39, RZ, R39 ;  /* 0x00000027ff27723e */ /* 0x000fe200000000ff */
[----:B------:R-:W-:Y:S01]  /*3de0*/  @P2 STG.E.U16 desc[UR36][R6.64+0x22], R33 ;  /* 0x0000222106002986 */ /* 0x000fe2000c101524 */
[----:B------:R-:W-:Y:S01]  /*3df0*/  F2FP.F16.F32.PACK_AB R40, RZ, R40 ;  /* 0x00000028ff28723e */ /* 0x000fe200000000ff */
        /* <DEDUP_REMOVED lines=10> */
[----:B------:R-:W-:Y:S01]  /*3ea0*/  @P4 STG.E.U16 desc[UR36][R6.64+0x30], R36 ;  /* 0x0000302406004986 */ /* 0x000fe2000c101524 */
[----:B------:R-:W-:Y:S01]  /*3eb0*/  ISETP.GT.AND P2, PT, R3, RZ, P3 ;  /* 0x000000ff0300720c */ /* 0x000fe20001f44270 */
[----:B------:R-:W-:Y:S01]  /*3ec0*/  FMUL R55, R55, R23 ;  /* 0x0000001737377220 */ /* 0x000fe20000400000 */
[----:B------:R-:W-:-:S02]  /*3ed0*/  ISETP.GT.AND P4, PT, R3, 0x8, P3 ;  /* 0x000000080300780c */ /* 0x000fc40001f84270 */
[C---:B------:R-:W-:Y:S02]  /*3ee0*/  ISETP.GT.AND P3, PT, R3.reuse, RZ, P0 ;  /* 0x000000ff0300720c */ /* 0x040fe40000764270 */
[----:B------:R-:W-:Y:S02]  /*3ef0*/  ISETP.GT.AND P0, PT, R3, 0x8, P0 ;  /* 0x000000080300780c */ /* 0x000fe40000704270 */
[----:B------:R-:W-:Y:S02]  /*3f00*/  F2FP.F16.F32.PACK_AB R43, RZ, R43 ;  /* 0x0000002bff2b723e */ /* 0x000fe400000000ff */
[----:B------:R-:W-:Y:S02]  /*3f10*/  F2FP.F16.F32.PACK_AB R44, RZ, R44 ;  /* 0x0000002cff2c723e */ /* 0x000fe400000000ff */
[----:B------:R-:W-:Y:S01]  /*3f20*/  F2FP.F16.F32.PACK_AB R45, RZ, R45 ;  /* 0x0000002dff2d723e */ /* 0x000fe200000000ff */
[----:B------:R-:W-:Y:S01]  /*3f30*/  @P2 STG.E.U16 desc[UR36][R6.64+0x32], R37 ;  /* 0x0000322506002986 */ /* 0x000fe2000c101524 */
[----:B------:R-:W-:-:S02]  /*3f40*/  F2FP.F16.F32.PACK_AB R46, RZ, R46 ;  /* 0x0000002eff2e723e */ /* 0x000fc400000000ff */
[----:B------:R-:W-:Y:S01]  /*3f50*/  F2FP.F16.F32.PACK_AB R47, RZ, R47 ;  /* 0x0000002fff2f723e */ /* 0x000fe200000000ff */
[----:B------:R-:W-:Y:S01]  /*3f60*/  @P1 STG.E.U16 desc[UR36][R8.64+0x30], R38 ;  /* 0x0000302608001986 */ /* 0x000fe2000c101524 */
[C---:B------:R-:W-:Y:S02]  /*3f70*/  ISETP.GT.AND P1, PT, R4.reuse, 0x28, PT ;  /* 0x000000280400780c */ /* 0x040fe40003f24270 */
[----:B------:R-:W-:Y:S01]  /*3f80*/  F2FP.F16.F32.PACK_AB R48, RZ, R48 ;  /* 0x00000030ff30723e */ /* 0x000fe200000000ff */
[----:B------:R-:W-:Y:S01]  /*3f90*/  @P4 STG.E.U16 desc[UR36][R8.64+0x32], R39 ;  /* 0x0000322708004986 */ /* 0x000fe2000c101524 */
[----:B------:R-:W-:Y:S02]  /*3fa0*/  ISETP.GT.AND P4, PT, R4, 0x21, PT ;  /* 0x000000210400780c */ /* 0x000fe40003f84270 */
[----:B------:R-:W-:Y:S01]  /*3fb0*/  F2FP.F16.F32.PACK_AB R49, RZ, R49 ;  /* 0x00000031ff31723e */ /* 0x000fe200000000ff */
[----:B------:R-:W-:Y:S01]  /*3fc0*/  @P3 STG.E.U16 desc[UR36][R6.64+0x40], R40 ;  /* 0x0000402806003986 */ /* 0x000fe2000c101524 */
[----:B------:R-:W-:-:S02]  /*3fd0*/  ISETP.GT.AND P2, PT, R3, RZ, P4 ;  /* 0x000000ff0300720c */ /* 0x000fc40002744270 */
[C---:B------:R-:W-:Y:S02]  /*3fe0*/  ISETP.GT.AND P4, PT, R3.reuse, 0x8, P4 ;  /* 0x000000080300780c */ /* 0x040fe40002784270 */
        /* <DEDUP_REMOVED lines=12> */
[C---:B------:R-:W-:Y:S02]  /*40b0*/  ISETP.GT.AND P2, PT, R3.reuse, RZ, P0 ;  /* 0x000000ff0300720c */ /* 0x040fe40000744270 */
[----:B------:R-:W-:Y:S01]  /*40c0*/  ISETP.GT.AND P0, PT, R3, 0x8, P0 ;  /* 0x000000080300780c */ /* 0x000fe20000704270 */
[----:B------:R-:W-:Y:S01]  /*40d0*/  @P3 STG.E.U16 desc[UR36][R6.64+0x50], R44 ;  /* 0x0000502c06003986 */ /* 0x000fe2000c101524 */
[----:B------:R-:W-:-:S04]  /*40e0*/  ISETP.GT.AND P3, PT, R4, 0x30, PT ;  /* 0x000000300400780c */ /* 0x000fc80003f64270 */
[C---:B------:R-:W-:Y:S02]  /*40f0*/  ISETP.GT.AND P4, PT, R3.reuse, RZ, P3 ;  /* 0x000000ff0300720c */ /* 0x040fe40001f84270 */
[----:B------:R-:W-:-:S03]  /*4100*/  ISETP.GT.AND P3, PT, R3, 0x8, P3 ;  /* 0x000000080300780c */ /* 0x000fc60001f64270 */
[----:B------:R-:W-:Y:S01]  /*4110*/  @P2 STG.E.U16 desc[UR36][R6.64+0x52], R45 ;  /* 0x0000522d06002986 */ /* 0x000fe2000c101524 */
[----:B------:R-:W-:-:S03]  /*4120*/  ISETP.GT.AND P2, PT, R4, 0x39, PT ;  /* 0x000000390400780c */ /* 0x000fc60003f44270 */
[----:B------:R-:W-:Y:S01]  /*4130*/  @P1 STG.E.U16 desc[UR36][R8.64+0x50], R46 ;  /* 0x0000502e08001986 */ /* 0x000fe2000c101524 */
[----:B------:R-:W-:-:S03]  /*4140*/  ISETP.GT.AND P1, PT, R4, 0x38, PT ;  /* 0x000000380400780c */ /* 0x000fc60003f24270 */
[----:B------:R-:W-:Y:S01]  /*4150*/  @P0 STG.E.U16 desc[UR36][R8.64+0x52], R47 ;  /* 0x0000522f08000986 */ /* 0x000fe2000c101524 */
[----:B------:R-:W-:-:S03]  /*4160*/  ISETP.GT.AND P0, PT, R4, 0x31, PT ;  /* 0x000000310400780c */ /* 0x000fc60003f04270 */
[----:B------:R-:W-:Y:S01]  /*4170*/  @P4 STG.E.U16 desc[UR36][R6.64+0x60], R48 ;  /* 0x0000603006004986 */ /* 0x000fe2000c101524 */
[C---:B------:R-:W-:Y:S02]  /*4180*/  ISETP.GT.AND P4, PT, R3.reuse, RZ, P0 ;  /* 0x000000ff0300720c */ /* 0x040fe40000784270 */
[----:B------:R-:W-:-:S11]  /*4190*/  ISETP.GT.AND P0, PT, R3, 0x8, P0 ;  /* 0x000000080300780c */ /* 0x000fd60000704270 */
[----:B------:R-:W-:Y:S02]  /*41a0*/  @P4 IMAD.MOV.U32 R4, RZ, RZ, R6 ;  /* 0x000000ffff044224 */ /* 0x000fe400078e0006 */
[----:B------:R-:W-:-:S05]  /*41b0*/  @P4 IMAD.MOV.U32 R5, RZ, RZ, R7 ;  /* 0x000000ffff054224 */ /* 0x000fca00078e0007 */
[----:B------:R0:W-:Y:S01]  /*41c0*/  @P4 STG.E.U16 desc[UR36][R4.64+0x62], R49 ;  /* 0x0000623104004986 */ /* 0x0001e2000c101524 */
[C---:B------:R-:W-:Y:S02]  /*41d0*/  ISETP.GT.AND P4, PT, R3.reuse, RZ, P2 ;  /* 0x000000ff0300720c */ /* 0x040fe40001784270 */
[----:B------:R-:W-:Y:S01]  /*41e0*/  ISETP.GT.AND P2, PT, R3, 0x8, P2 ;  /* 0x000000080300780c */ /* 0x000fe20001744270 */
[----:B0-----:R-:W-:Y:S02]  /*41f0*/  @P3 IMAD.MOV.U32 R4, RZ, RZ, R8 ;  /* 0x000000ffff043224 */ /* 0x001fe400078e0008 */
[----:B------:R-:W-:-:S05]  /*4200*/  @P3 IMAD.MOV.U32 R5, RZ, RZ, R9 ;  /* 0x000000ffff053224 */ /* 0x000fca00078e0009 */
[----:B------:R0:W-:Y:S01]  /*4210*/  @P3 STG.E.U16 desc[UR36][R4.64+0x60], R50 ;  /* 0x0000603204003986 */ /* 0x0001e2000c101524 */
[C---:B------:R-:W-:Y:S02]  /*4220*/  ISETP.GT.AND P3, PT, R3.reuse, RZ, P1 ;  /* 0x000000ff0300720c */ /* 0x040fe40000f64270 */
[----:B------:R-:W-:Y:S01]  /*4230*/  ISETP.GT.AND P1, PT, R3, 0x8, P1 ;  /* 0x000000080300780c */ /* 0x000fe20000f24270 */
[----:B0-----:R-:W-:Y:S02]  /*4240*/  @P0 IMAD.MOV.U32 R4, RZ, RZ, R8 ;  /* 0x000000ffff040224 */ /* 0x001fe400078e0008 */
[----:B------:R-:W-:-:S05]  /*4250*/  @P0 IMAD.MOV.U32 R5, RZ, RZ, R9 ;  /* 0x000000ffff050224 */ /* 0x000fca00078e0009 */
[----:B------:R0:W-:Y:S03]  /*4260*/  @P0 STG.E.U16 desc[UR36][R4.64+0x62], R51 ;  /* 0x0000623304000986 */ /* 0x0001e6000c101524 */
[----:B0-----:R-:W-:Y:S02]  /*4270*/  @P3 IMAD.MOV.U32 R4, RZ, RZ, R6 ;  /* 0x000000ffff043224 */ /* 0x001fe400078e0006 */
[----:B------:R-:W-:-:S05]  /*4280*/  @P3 IMAD.MOV.U32 R5, RZ, RZ, R7 ;  /* 0x000000ffff053224 */ /* 0x000fca00078e0007 */
[----:B------:R0:W-:Y:S04]  /*4290*/  @P3 STG.E.U16 desc[UR36][R4.64+0x70], R52 ;  /* 0x0000703404003986 */ /* 0x0001e8000c101524 */
[----:B------:R1:W-:Y:S01]  /*42a0*/  @P4 STG.E.U16 desc[UR36][R6.64+0x72], R53 ;  /* 0x0000723506004986 */ /* 0x0003e2000c101524 */
[----:B0-----:R-:W-:Y:S02]  /*42b0*/  @P1 IMAD.MOV.U32 R4, RZ, RZ, R8 ;  /* 0x000000ffff041224 */ /* 0x001fe400078e0008 */
[----:B------:R-:W-:-:S05]  /*42c0*/  @P1 IMAD.MOV.U32 R5, RZ, RZ, R9 ;  /* 0x000000ffff051224 */ /* 0x000fca00078e0009 */
[----:B------:R1:W-:Y:S04]  /*42d0*/  @P1 STG.E.U16 desc[UR36][R4.64+0x70], R54 ;  /* 0x0000703604001986 */ /* 0x0003e8000c101524 */
[----:B------:R1:W-:Y:S02]  /*42e0*/  @P2 STG.E.U16 desc[UR36][R8.64+0x72], R55 ;  /* 0x0000723708002986 */ /* 0x0003e4000c101524 */
.L_x_97:
[----:B------:R-:W-:Y:S05]  /*42f0*/  BSYNC B0 ;  /* 0x0000000000007941 */ /* 0x000fea0003800000 */
.L_x_35:
[----:B------:R-:W-:Y:S01]  /*4300*/  ULDC UR4, c[0x0][0xc] ;  /* 0x0000030000047ab9 */ /* 0x000fe20000000800 */
[----:B------:R-:W-:Y:S01]  /*4310*/  ULDC UR5, c[0x0][0x10] ;  /* 0x0000040000057ab9 */ /* 0x000fe20000000800 */
[----:B------:R-:W0:Y:S01]  /*4320*/  LDC R3, c[0x0][0x14] ;  /* 0x00000500ff037b82 */ /* 0x000e220000000800 */
[----:B------:R-:W-:Y:S01]  /*4330*/  UIMAD.WIDE.U32 UR4, UR4, UR5, URZ ;  /* 0x00000005040472a5 */ /* 0x000fe2000f8e003f */
[----:B------:R-:W-:Y:S02]  /*4340*/  IMAD.MOV.U32 R61, RZ, RZ, -0x1 ;  /* 0xffffffffff3d7424 */ /* 0x000fe400078e00ff */
[----:B------:R-:W-:-:S03]  /*4350*/  IMAD.MOV.U32 R57, RZ, RZ, -0x1 ;  /* 0xffffffffff397424 */ /* 0x000fc600078e00ff */
[----:B0-----:R-:W-:-:S04]  /*4360*/  IMAD.WIDE.U32 R16, R3, UR4, R16 ;  /* 0x0000000403107c25 */ /* 0x001fc8000f8e0010 */
[----:B------:R-:W-:Y:S01]  /*4370*/  IMAD R3, R3, UR5, RZ ;  /* 0x0000000503037c24 */ /* 0x000fe2000f8e02ff */
[----:B------:R-:W-:Y:S02]  /*4380*/  ULDC.64 UR4, c[0x0][0x650] ;  /* 0x0001940000047ab9 */ /* 0x000fe40000000a00 */
[----:B------:R-:W-:Y:S01]  /*4390*/  ISETP.GE.U32.AND P0, PT, R16, UR4, PT ;  /* 0x0000000410007c0c */ /* 0x000fe2000bf06070 */
[--C-:B------:R-:W-:Y:S01]  /*43a0*/  IMAD.IADD R17, R17, 0x1, R3.reuse ;  /* 0x0000000111117824 */ /* 0x100fe200078e0203 */
[----:B------:R-:W-:-:S04]  /*43b0*/  PRMT R3, RZ, 0x7610, R3 ;  /* 0x00007610ff037816 */ /* 0x000fc80000000003 */
[----:B------:R-:W-:-:S13]  /*43c0*/  ISETP.GE.U32.AND.EX P0, PT, R17, UR5, PT, P0 ;  /* 0x0000000511007c0c */ /* 0x000fda000bf06100 */
[----:B------:R-:W-:Y:S05]  /*43d0*/  @P0 BRA `(.L_x_98) ;  /* 0x0000000400640947 */ /* 0x000fea0003800000 */
[----:B---3--:R-:W0:Y:S01]  /*43e0*/  S2R R12, SR_CTAID.X ;  /* 0x00000000000c7919 */ /* 0x008e220000002500 */
[----:B-12-4-:R-:W1:Y:S01]  /*43f0*/  LDC.64 R10, c[0x0][0x628] ;  /* 0x00018a00ff0a7b82 */ /* 0x016e620000000a00 */
[----:B------:R-:W-:Y:S01]  /*4400*/  ULDC UR4, c[0x0][0x150] ;  /* 0x0000540000047ab9 */ /* 0x000fe20000000800 */
[----:B------:R-:W-:Y:S01]  /*4410*/  IMAD.MOV.U32 R8, RZ, RZ, R16 ;  /* 0x000000ffff087224 */ /* 0x000fe200078e0010 */
[----:B-----5:R-:W2:Y:S01]  /*4420*/  S2R R24, SR_CTAID.Y ;  /* 0x0000000000187919 */ /* 0x020ea20000002600 */
[----:B------:R-:W-:-:S04]  /*4430*/  IMAD.MOV.U32 R9, RZ, RZ, R17 ;  /* 0x000000ffff097224 */ /* 0x000fc800078e0011 */
[----:B------:R-:W3:Y:S08]  /*4440*/  LDC R21, c[0x0][0x144] ;  /* 0x00005100ff157b82 */ /* 0x000ef00000000800 */
[----:B------:R-:W4:Y:S08]  /*4450*/  LDC R0, c[0x0][0x630] ;  /* 0x00018c00ff007b82 */ /* 0x000f300000000800 */
[----:B------:R-:W2:Y:S01]  /*4460*/  LDC.64 R14, c[0x0][0x620] ;  /* 0x00018800ff0e7b82 */ /* 0x000ea20000000a00 */
[----:B-1----:R-:W-:-:S04]  /*4470*/  ISETP.NE.U32.AND P0, PT, R10, RZ, PT ;  /* 0x000000ff0a00720c */ /* 0x002fc80003f05070 */
[----:B------:R-:W-:Y:S02]  /*4480*/  ISETP.NE.AND.EX P0, PT, R11, RZ, PT, P0 ;  /* 0x000000ff0b00720c */ /* 0x000fe40003f05300 */
[----:B0-----:R-:W-:-:S05]  /*4490*/  I2FP.F32.U32 R3, R12 ;  /* 0x0000000c00037245 */ /* 0x001fca0000201000 */
[----:B------:R-:W-:-:S04]  /*44a0*/  FMUL R3, R3, UR4 ;  /* 0x0000000403037c20 */ /* 0x000fc80008400000 */
[----:B------:R0:W1:Y:S02]  /*44b0*/  F2I.U32.TRUNC.NTZ R20, R3 ;  /* 0x0000000300147305 */ /* 0x000064000020f000 */
[----:B---34-:R-:W-:Y:S05]  /*44c0*/  @!P0 BRA `(.L_x_99) ;  /* 0x0000000000288947 */ /* 0x018fea0003800000 */
[----:B0-----:R-:W0:Y:S02]  /*44d0*/  LDC R3, c[0x0][0x634] ;  /* 0x00018d00ff037b82 */ /* 0x001e240000000800 */
        /* <DEDUP_REMOVED lines=9> */
.L_x_99:
[----:B------:R-:W3:Y:S01]  /*4570*/  LDC.64 R28, c[0x0][0x640] ;  /* 0x00019000ff1c7b82 */ /* 0x000ee20000000a00 */
[-CC-:B------:R-:W-:Y:S01]  /*4580*/  SHF.R.U64 R57, R8, R0.reuse, R9.reuse ;  /* 0x0000000008397219 */ /* 0x180fe20000001209 */
[----:B-1----:R-:W-:Y:S01]  /*4590*/  IMAD.MOV R20, RZ, RZ, -R20 ;  /* 0x000000ffff147224 */ /* 0x002fe200078e0a14 */
[----:B------:R-:W-:Y:S01]  /*45a0*/  SHF.R.U32.HI R0, RZ, R0, R9 ;  /* 0x00000000ff007219 */ /* 0x000fe20000011609 */
[----:B------:R-:W-:Y:S01]  /*45b0*/  ULDC UR4, c[0x0][0x154] ;  /* 0x0000550000047ab9 */ /* 0x000fe20000000800 */
[----:B0-----:R-:W-:Y:S01]  /*45c0*/  IADD3 R3, P0, RZ, -R57, RZ ;  /* 0x80000039ff037210 */ /* 0x001fe20007f1e0ff */
[----:B------:R-:W-:Y:S02]  /*45d0*/  IMAD R21, R21, R20, R12 ;  /* 0x0000001415157224 */ /* 0x000fe400078e020c */
[----:B------:R-:W0:Y:S01]  /*45e0*/  LDC R6, c[0x0][0x618] ;  /* 0x00018600ff067b82 */ /* 0x000e220000000800 */
[----:B------:R-:W-:Y:S02]  /*45f0*/  IMAD.MOV.U32 R7, RZ, RZ, 0x1 ;  /* 0x00000001ff077424 */ /* 0x000fe400078e00ff */
[----:B------:R-:W-:-:S04]  /*4600*/  IMAD.X R5, RZ, RZ, ~R0, P0 ;  /* 0x000000ffff057224 */ /* 0x000fc800000e0e00 */
[-C--:B--2---:R-:W-:Y:S01]  /*4610*/  IMAD R0, R5, R14.reuse, RZ ;  /* 0x0000000e05007224 */ /* 0x084fe200078e02ff */
[----:B------:R-:W1:Y:S01]  /*4620*/  LDC R8, c[0x0][0x608] ;  /* 0x00018200ff087b82 */ /* 0x000e620000000800 */
[----:B------:R-:W-:-:S04]  /*4630*/  IMAD.WIDE.U32 R4, R3, R14, R16 ;  /* 0x0000000e03047225 */ /* 0x000fc800078e0010 */
[----:B------:R-:W-:Y:S01]  /*4640*/  IMAD R3, R3, R15, R0 ;  /* 0x0000000f03037224 */ /* 0x000fe200078e0200 */
[----:B------:R-:W-:Y:S02]  /*4650*/  I2FP.F32.U32 R0, R24 ;  /* 0x0000001800007245 */ /* 0x000fe40000201000 */
[----:B------:R-:W2:Y:S01]  /*4660*/  LDC R26, c[0x0][0x658] ;  /* 0x00019600ff1a7b82 */ /* 0x000ea20000000800 */
[----:B------:R-:W-:Y:S01]  /*4670*/  IMAD.IADD R3, R5, 0x1, R3 ;  /* 0x0000000105037824 */ /* 0x000fe200078e0203 */
[----:B---3--:R-:W-:Y:S01]  /*4680*/  ISETP.NE.U32.AND P0, PT, R28, RZ, PT ;  /* 0x000000ff1c00720c */ /* 0x008fe20003f05070 */
[----:B------:R-:W-:Y:S01]  /*4690*/  FMUL R0, R0, UR4 ;  /* 0x0000000400007c20 */ /* 0x000fe20008400000 */
[----:B------:R-:W-:Y:S02]  /*46a0*/  IMAD.MOV.U32 R5, RZ, RZ, -0x1 ;  /* 0xffffffffff057424 */ /* 0x000fe400078e00ff */
[----:B------:R-:W-:Y:S01]  /*46b0*/  ISETP.NE.AND.EX P0, PT, R29, RZ, PT, P0 ;  /* 0x000000ff1d00720c */ /* 0x000fe20003f05300 */
[----:B------:R3:W4:Y:S01]  /*46c0*/  F2I.U32.TRUNC.NTZ R13, R0 ;  /* 0x00000000000d7305 */ /* 0x000722000020f000 */
[----:B------:R-:W3:Y:S01]  /*46d0*/  LDC R15, c[0x0][0x148] ;  /* 0x00005200ff0f7b82 */ /* 0x000ee20000000800 */
[----:B0-----:R-:W-:-:S02]  /*46e0*/  SHF.R.U64 R12, R4, R6, R3 ;  /* 0x00000006040c7219 */ /* 0x001fc40000001203 */
[----:B------:R-:W-:-:S05]  /*46f0*/  SHF.R.U32.HI R3, RZ, R6, R3 ;  /* 0x00000006ff037219 */ /* 0x000fca0000011603 */
[----:B------:R-:W0:Y:S01]  /*4700*/  LDC R20, c[0x0][0x600] ;  /* 0x00018000ff147b82 */ /* 0x000e220000000800 */
[-CC-:B-1----:R-:W-:Y:S02]  /*4710*/  SHF.R.U64 R10, R12, R8.reuse, R3.reuse ;  /* 0x000000080c0a7219 */ /* 0x182fe40000001203 */
[----:B------:R-:W-:-:S05]  /*4720*/  SHF.R.U32.HI R3, RZ, R8, R3 ;  /* 0x00000008ff037219 */ /* 0x000fca0000011603 */
[----:B------:R-:W1:Y:S01]  /*4730*/  LDC R27, c[0x0][0x648] ;  /* 0x00019200ff1b7b82 */ /* 0x000e620000000800 */
[-C--:B--2---:R-:W-:Y:S02]  /*4740*/  SHF.L.U32 R4, R5, R26.reuse, RZ ;  /* 0x0000001a05047219 */ /* 0x084fe400000006ff */
[-CC-:B------:R-:W-:Y:S02]  /*4750*/  SHF.R.U64 R14, R10, R26.reuse, R3.reuse ;  /* 0x0000001a0a0e7219 */ /* 0x180fe40000001203 */
[----:B------:R-:W-:Y:S02]  /*4760*/  SHF.R.U32.HI R5, RZ, R26, R3 ;  /* 0x0000001aff057219 */ /* 0x000fe40000011603 */
[----:B------:R-:W-:Y:S01]  /*4770*/  LOP3.LUT R25, RZ, R4, RZ, 0x33, !PT ;  /* 0x00000004ff197212 */ /* 0x000fe200078e33ff */
[----:B------:R-:W2:Y:S01]  /*4780*/  LDC R30, c[0x0][0x638] ;  /* 0x00018e00ff1e7b82 */ /* 0x000ea20000000800 */
[----:B------:R-:W-:Y:S01]  /*4790*/  SHF.L.U32 R26, R7, R26, RZ ;  /* 0x0000001a071a7219 */ /* 0x000fe200000006ff */
[----:B------:R-:W-:-:S06]  /*47a0*/  IMAD.MOV.U32 R4, RZ, RZ, R14 ;  /* 0x000000ffff047224 */ /* 0x000fcc00078e000e */
[----:B------:R-:W0:Y:S01]  /*47b0*/  LDC R31, c[0x0][0x610] ;  /* 0x00018400ff1f7b82 */ /* 0x000e220000000800 */
[----:B----4-:R-:W-:Y:S05]  /*47c0*/  @!P0 BRA `(.L_x_100) ;  /* 0x0000000000288947 */ /* 0x010fea0003800000 */
        /* <DEDUP_REMOVED lines=10> */
.L_x_100:
[----:B------:R-:W-:Y:S01]  /*4870*/  ISETP.NE.AND P0, PT, R2, 0x1, PT ;  /* 0x000000010200780c */ /* 0x000fe20003f05270 */
[----:B0-----:R-:W-:Y:S01]  /*4880*/  VIADD R7, R20, 0xffffffff ;  /* 0xffffffff14077836 */ /* 0x001fe20000000000 */
[----:B-1-3--:R-:W-:Y:S01]  /*4890*/  SHF.R.U64 R0, R4, R27, R5 ;  /* 0x0000001b04007219 */ /* 0x00afe20000001205 */
[----:B------:R-:W-:Y:S01]  /*48a0*/  IMAD.MOV R13, RZ, RZ, -R13 ;  /* 0x000000ffff0d7224 */ /* 0x000fe200078e0a0d */
[----:B------:R-:W-:Y:S01]  /*48b0*/  LOP3.LUT R5, R10, R25, RZ, 0xc0, !PT ;  /* 0x000000190a057212 */ /* 0x000fe200078ec0ff */
[----:B------:R-:W-:Y:S01]  /*48c0*/  IMAD.MOV.U32 R4, RZ, RZ, 0x1 ;  /* 0x00000001ff047424 */ /* 0x000fe200078e00ff */
[----:B------:R-:W-:Y:S01]  /*48d0*/  LOP3.LUT R12, R12, R7, RZ, 0xc0, !PT ;  /* 0x000000070c0c7212 */ /* 0x000fe200078ec0ff */
[----:B------:R-:W-:Y:S02]  /*48e0*/  IMAD.MOV R3, RZ, RZ, -R0 ;  /* 0x000000ffff037224 */ /* 0x000fe400078e0a00 */
[----:B------:R-:W-:Y:S02]  /*48f0*/  IMAD R0, R26, R0, R5 ;  /* 0x000000001a007224 */ /* 0x000fe400078e0205 */
[----:B--2---:R-:W-:-:S02]  /*4900*/  IMAD R3, R3, R30, R14 ;  /* 0x0000001e03037224 */ /* 0x004fc400078e020e */
[----:B------:R-:W-:Y:S02]  /*4910*/  @P0 IMAD R21, R15, R13, R24 ;  /* 0x0000000d0f150224 */ /* 0x000fe400078e0218 */
[----:B------:R-:W-:Y:S01]  /*4920*/  IMAD R5, R3, R20, R12 ;  /* 0x0000001403057224 */ /* 0x000fe200078e020c */
[----:B------:R-:W-:Y:S01]  /*4930*/  PRMT R3, R4, 0x7610, R3 ;  /* 0x0000761004037816 */ /* 0x000fe20000000003 */
[----:B------:R-:W-:-:S05]  /*4940*/  IMAD R0, R0, R31, R21 ;  /* 0x0000001f00007224 */ /* 0x000fca00078e0215 */
[----:B------:R-:W-:Y:S02]  /*4950*/  SEL R61, R5, R0, !P0 ;  /* 0x00000000053d7207 */ /* 0x000fe40004000000 */
[----:B------:R-:W-:-:S07]  /*4960*/  SEL R0, R0, R5, !P0 ;  /* 0x0000000500007207 */ /* 0x000fce0004000000 */
.L_x_98:
[----:B------:R-:W-:Y:S01]  /*4970*/  LOP3.LUT P0, RZ, R3, 0xff, RZ, 0xc0, !PT ;  /* 0x000000ff03ff7812 */ /* 0x000fe2000780c0ff */
[----:B------:R-:W-:-:S12]  /*4980*/  IMAD.MOV.U32 R60, RZ, RZ, R0 ;  /* 0x000000ffff3c7224 */ /* 0x000fd800078e0000 */
[----:B------:R-:W-:Y:S05]  /*4990*/  @P0 BRA `(.L_x_101) ;  /* 0xffffffc8002c0947 */ /* 0x000fea000383ffff */
[----:B------:R-:W-:Y:S05]  /*49a0*/  EXIT ;  /* 0x000000000000794d */ /* 0x000fea0003800000 */
.L_x_8:
[----:B0-----:R-:W-:Y:S01]  /*49b0*/  ULDC.64 UR4, c[0x0][0x650] ;  /* 0x0001940000047ab9 */ /* 0x001fe20000000a00 */
        /* <DEDUP_REMOVED lines=25> */
.L_x_103:
[----:B------:R-:W0:Y:S01]  /*4b50*/  LDC.64 R28, c[0x0][0x640] ;  /* 0x00019000ff1c7b82 */ /* 0x000e220000000a00 */
[-CC-:B------:R-:W-:Y:S01]  /*4b60*/  SHF.R.U64 R22, R12, R6.reuse, R13.reuse ;  /* 0x000000060c167219 */ /* 0x180fe2000000120d */
[----:B------:R-:W-:Y:S01]  /*4b70*/  IMAD.MOV.U32 R30, RZ, RZ, 0x1 ;  /* 0x00000001ff1e7424 */ /* 0x000fe200078e00ff */
[----:B------:R-:W-:Y:S02]  /*4b80*/  SHF.R.U32.HI R6, RZ, R6, R13 ;  /* 0x00000006ff067219 */ /* 0x000fe4000001160d */
        /* <DEDUP_REMOVED lines=8> */
[----:B------:R-:W-:Y:S01]  /*4c10*/  IMAD.IADD R9, R9, 0x1, R11 ;  /* 0x0000000109097824 */ /* 0x000fe200078e020b */
[----:B0-----:R-:W-:-:S04]  /*4c20*/  ISETP.NE.U32.AND P0, PT, R28, RZ, PT ;  /* 0x000000ff1c00720c */ /* 0x001fc80003f05070 */
[----:B------:R-:W-:Y:S02]  /*4c30*/  ISETP.NE.AND.EX P0, PT, R29, RZ, PT, P0 ;  /* 0x000000ff1d00720c */ /* 0x000fe40003f05300 */
[----:B------:R-:W0:Y:S01]  /*4c40*/  LDC R20, c[0x0][0x600] ;  /* 0x00018000ff147b82 */ /* 0x000e220000000800 */
[-CC-:B-1----:R-:W-:Y:S01]  /*4c50*/  SHF.R.U64 R14, R8, R10.reuse, R9.reuse ;  /* 0x0000000a080e7219 */ /* 0x182fe20000001209 */
[----:B------:R-:W-:Y:S01]  /*4c60*/  IMAD.MOV.U32 R8, RZ, RZ, -0x1 ;  /* 0xffffffffff087424 */ /* 0x000fe200078e00ff */
[----:B------:R-:W-:-:S05]  /*4c70*/  SHF.R.U32.HI R9, RZ, R10, R9 ;  /* 0x0000000aff097219 */ /* 0x000fca0000011609 */
[----:B------:R-:W1:Y:S01]  /*4c80*/  LDC R24, c[0x0][0x648] ;  /* 0x00019200ff187b82 */ /* 0x000e620000000800 */
[-CC-:B--2---:R-:W-:Y:S02]  /*4c90*/  SHF.R.U64 R23, R14, R12.reuse, R9.reuse ;  /* 0x0000000c0e177219 */ /* 0x184fe40000001209 */
[----:B------:R-:W-:-:S05]  /*4ca0*/  SHF.R.U32.HI R6, RZ, R12, R9 ;  /* 0x0000000cff067219 */ /* 0x000fca0000011609 */
[----:B------:R-:W2:Y:S01]  /*4cb0*/  LDC R26, c[0x0][0x638] ;  /* 0x00018e00ff1a7b82 */ /* 0x000ea20000000800 */
[-C--:B---3--:R-:W-:Y:S02]  /*4cc0*/  SHF.L.U32 R8, R8, R27.reuse, RZ ;  /* 0x0000001b08087219 */ /* 0x088fe400000006ff */
[-CC-:B------:R-:W-:Y:S02]  /*4cd0*/  SHF.R.U64 R25, R23, R27.reuse, R6.reuse ;  /* 0x0000001b17197219 */ /* 0x180fe40000001206 */
[----:B------:R-:W-:Y:S02]  /*4ce0*/  LOP3.LUT R32, RZ, R8, RZ, 0x33, !PT ;  /* 0x00000008ff207212 */ /* 0x000fe400078e33ff */
[----:B------:R-:W-:Y:S01]  /*4cf0*/  SHF.R.U32.HI R9, RZ, R27, R6 ;  /* 0x0000001bff097219 */ /* 0x000fe20000011606 */
[----:B------:R-:W3:Y:S01]  /*4d00*/  LDC R31, c[0x0][0x610] ;  /* 0x00018400ff1f7b82 */ /* 0x000ee20000000800 */
[----:B------:R-:W-:Y:S01]  /*4d10*/  IMAD.MOV.U32 R8, RZ, RZ, R25 ;  /* 0x000000ffff087224 */ /* 0x000fe200078e0019 */
[----:B------:R-:W-:Y:S06]  /*4d20*/  @!P0 BRA `(.L_x_104) ;  /* 0x0000000000288947 */ /* 0x000fec0003800000 */
        /* <DEDUP_REMOVED lines=10> */
.L_x_104:
[----:B------:R-:W-:Y:S02]  /*4dd0*/  ISETP.NE.AND P0, PT, R2, 0x1, PT ;  /* 0x000000010200780c */ /* 0x000fe40003f05270 */
[----:B-1----:R-:W-:Y:S01]  /*4de0*/  SHF.R.U64 R6, R8, R24, R9 ;  /* 0x0000001808067219 */ /* 0x002fe20000001209 */
[----:B0-----:R-:W-:Y:S01]  /*4df0*/  VIADD R9, R20, 0xffffffff ;  /* 0xffffffff14097836 */ /* 0x001fe20000000000 */
[----:B------:R-:W-:Y:S02]  /*4e00*/  SHF.L.U32 R30, R30, R27, RZ ;  /* 0x0000001b1e1e7219 */ /* 0x000fe400000006ff */
[----:B------:R-:W-:Y:S01]  /*4e10*/  LOP3.LUT R5, R23, R32, RZ, 0xc0, !PT ;  /* 0x0000002017057212 */ /* 0x000fe200078ec0ff */
[----:B------:R-:W-:-:S04]  /*4e20*/  IMAD.MOV R8, RZ, RZ, -R6 ;  /* 0x000000ffff087224 */ /* 0x000fc800078e0a06 */
[----:B------:R-:W-:Y:S01]  /*4e30*/  IMAD R6, R30, R6, R5 ;  /* 0x000000061e067224 */ /* 0x000fe200078e0205 */
[----:B------:R-:W-:Y:S01]  /*4e40*/  LOP3.LUT R5, R14, R9, RZ, 0xc0, !PT ;  /* 0x000000090e057212 */ /* 0x000fe200078ec0ff */
[----:B------:R-:W-:Y:S02]  /*4e50*/  @P0 IMAD R3, R7, R21, R4 ;  /* 0x0000001507030224 */ /* 0x000fe400078e0204 */
[----:B--2---:R-:W-:Y:S02]  /*4e60*/  IMAD R4, R8, R26, R25 ;  /* 0x0000001a08047224 */ /* 0x004fe400078e0219 */
[----:B---3--:R-:W-:Y:S02]  /*4e70*/  IMAD R3, R6, R31, R3 ;  /* 0x0000001f06037224 */ /* 0x008fe400078e0203 */
[----:B------:R-:W-:Y:S02]  /*4e80*/  IMAD R4, R4, R20, R5 ;  /* 0x0000001404047224 */ /* 0x000fe400078e0205 */
[----:B------:R-:W-:-:S02]  /*4e90*/  IMAD.MOV.U32 R8, RZ, RZ, 0x1 ;  /* 0x00000001ff087424 */ /* 0x000fc400078e00ff */
[----:B------:R-:W-:Y:S01]  /*4ea0*/  IMAD.MOV.U32 R6, RZ, RZ, R22 ;  /* 0x000000ffff067224 */ /* 0x000fe200078e0016 */
[----:B------:R-:W-:Y:S02]  /*4eb0*/  SEL R13, R4, R3, !P0 ;  /* 0x00000003040d7207 */ /* 0x000fe40004000000 */
[----:B------:R-:W-:-:S07]  /*4ec0*/  SEL R20, R3, R4, !P0 ;  /* 0x0000000403147207 */ /* 0x000fce0004000000 */
.L_x_102:
[----:B------:R-:W-:-:S08]  /*4ed0*/  NOP ;  /* 0x0000000000007918 */ /* 0x000fd00000000000 */
[----:B------:R-:W0:-:S00]  /*4ee0*/  USETMAXREG.DEALLOC.CTAPOOL 0x28 ;  /* 0x00000028000079c8 */ /* 0x000e0000080e0500 */
[----:B0-----:R-:W-:-:S13]  /*4ef0*/  ISETP.NE.AND P0, PT, R0, RZ, PT ;  /* 0x000000ff0000720c */ /* 0x001fda0003f05270 */
[----:B------:R-:W-:Y:S05]  /*4f00*/  @P0 EXIT ;  /* 0x000000000000094d */ /* 0x000fea0003800000 */
[----:B------:R-:W-:Y:S01]  /*4f10*/  LOP3.LUT P0, RZ, R8, 0xff, RZ, 0xc0, !PT ;  /* 0x000000ff08ff7812 */ /* 0x000fe2000780c0ff */
[----:B------:R-:W-:Y:S02]  /*4f20*/  IMAD.MOV.U32 R0, RZ, RZ, 0x1 ;  /* 0x00000001ff007424 */ /* 0x000fe400078e00ff */
[----:B------:R-:W-:-:S10]  /*4f30*/  IMAD.MOV.U32 R3, RZ, RZ, RZ ;  /* 0x000000ffff037224 */ /* 0x000fd400078e00ff */
[----:B------:R-:W-:Y:S05]  /*4f40*/  @!P0 BRA `(.L_x_105) ;  /* 0x0000000c00388947 */ /* 0x000fea0003800000 */
[----:B------:R-:W0:Y:S01]  /*4f50*/  LDC R0, c[0x0][0x28c] ;  /* 0x0000a300ff007b82 */ /* 0x000e220000000800 */
[----:B------:R-:W-:Y:S01]  /*4f60*/  ULDC UR5, c[0x0][0x658] ;  /* 0x0001960000057ab9 */ /* 0x000fe20000000800 */
[----:B------:R-:W-:Y:S01]  /*4f70*/  UMOV UR7, 0xffffffff ;  /* 0xffffffff00077882 */ /* 0x000fe20000000000 */
[----:B------:R-:W-:Y:S01]  /*4f80*/  ULDC UR6, c[0x0][0xc] ;  /* 0x0000030000067ab9 */ /* 0x000fe20000000800 */
[----:B------:R-:W-:Y:S01]  /*4f90*/  USHF.L.U32 UR8, UR7, UR5, URZ ;  /* 0x0000000507087299 */ /* 0x000fe2000800063f */
[----:B------:R-:W-:Y:S01]  /*4fa0*/  BSSY B0, `(.L_x_105) ;  /* 0x00000c8000007945 */ /* 0x000fe20003800000 */
[----:B------:R-:W-:Y:S01]  /*4fb0*/  UMOV UR9, 0x1 ;  /* 0x0000000100097882 */ /* 0x000fe20000000000 */
[----:B------:R-:W-:Y:S01]  /*4fc0*/  ULDC UR7, c[0x0][0x10] ;  /* 0x0000040000077ab9 */ /* 0x000fe20000000800 */
[----:B------:R-:W1:Y:S01]  /*4fd0*/  S2UR UR10, SR_CgaCtaId ;  /* 0x00000000000a79c3 */ /* 0x000e620000008800 */
[----:B------:R-:W-:Y:S01]  /*4fe0*/  UIMAD.WIDE.U32 UR6, UR6, UR7, URZ ;  /* 0x00000007060672a5 */ /* 0x000fe2000f8e003f */
[----:B------:R-:W-:Y:S01]  /*4ff0*/  IMAD.MOV.U32 R9, RZ, RZ, 0x1 ;  /* 0x00000001ff097424 */ /* 0x000fe200078e00ff */
[----:B------:R-:W-:Y:S01]  /*5000*/  USHF.L.U32 UR18, UR9, UR5, URZ ;  /* 0x0000000509127299 */ /* 0x000fe2000800063f */
[----:B------:R-:W-:Y:S01]  /*5010*/  LOP3.LUT R8, R19, 0x2, RZ, 0xfc, !PT ;  /* 0x0000000213087812 */ /* 0x000fe200078efcff */
[----:B------:R-:W-:Y:S01]  /*5020*/  ULDC UR4, c[0x0][0x600] ;  /* 0x0001800000047ab9 */ /* 0x000fe20000000800 */
[----:B------:R-:W-:Y:S01]  /*5030*/  ULDC UR5, c[0x0][0x14] ;  /* 0x0000050000057ab9 */ /* 0x000fe20000000800 */
[----:B------:R-:W-:-:S02]  /*5040*/  UIADD3 UR4, UR4, -0x1, URZ ;  /* 0xffffffff04047890 */ /* 0x000fc4000fffe03f */
[----:B------:R-:W-:Y:S02]  /*5050*/  UIMAD.WIDE.U32 UR20, UR6, UR5, URZ ;  /* 0x00000005061472a5 */ /* 0x000fe4000f8e003f */
[----:B------:R-:W-:Y:S02]  /*5060*/  UIMAD UR13, UR7, UR5, URZ ;  /* 0x00000005070d72a4 */ /* 0x000fe4000f8e023f */
[----:B------:R-:W-:Y:S02]  /*5070*/  ULOP3.LUT UR17, URZ, UR8, URZ, 0x33, !UPT ;  /* 0x000000083f117292 */ /* 0x000fe4000f8e333f */
[----:B------:R-:W-:Y:S01]  /*5080*/  UIADD3 UR13, UR21, UR13, URZ ;  /* 0x0000000d150d7290 */ /* 0x000fe2000fffe03f */
[----:B0-----:R-:W-:Y:S01]  /*5090*/  VIADD R0, R0, 0x3f ;  /* 0x0000003f00007836 */ /* 0x001fe20000000000 */
[----:B------:R-:W-:-:S04]  /*50a0*/  ULDC.64 UR22, c[0x0][0x198] ;  /* 0x0000660000167ab9 */ /* 0x000fc80000000a00 */
[----:B------:R-:W-:Y:S01]  /*50b0*/  SHF.R.S32.HI R3, RZ, 0x1f, R0 ;  /* 0x0000001fff037819 */ /* 0x000fe20000011400 */
[----:B-1----:R-:W-:-:S03]  /*50c0*/  IMAD.U32 R11, RZ, RZ, UR10 ;  /* 0x0000000aff0b7e24 */ /* 0x002fc6000f8e00ff */
[----:B------:R-:W-:Y:S01]  /*50d0*/  LEA.HI R3, R3, R0, RZ, 0x6 ;  /* 0x0000000003037211 */ /* 0x000fe200078f30ff */
[----:B------:R-:W-:-:S03]  /*50e0*/  IMAD.MOV.U32 R0, RZ, RZ, 0x1 ;  /* 0x00000001ff007424 */ /* 0x000fc600078e00ff */
[----:B------:R-:W-:Y:S01]  /*50f0*/  SHF.R.S32.HI R10, RZ, 0x6, R3 ;  /* 0x00000006ff0a7819 */ /* 0x000fe20000011403 */
[----:B------:R-:W-:-:S04]  /*5100*/  IMAD.MOV.U32 R3, RZ, RZ, RZ ;  /* 0x000000ffff037224 */ /* 0x000fc800078e00ff */
[----:B------:R-:W-:-:S07]  /*5110*/  VIADD R12, R10, 0x1 ;  /* 0x000000010a0c7836 */ /* 0x000fce0000000000 */
.L_x_116:
[----:B------:R-:W-:-:S03]  /*5120*/  UMOV UR5, 0xffffffff ;  /* 0xffffffff00057882 */ /* 0x000fc60000000000 */
[----:B------:R-:W-:Y:S05]  /*5130*/  BRA.DIV UR5, `(.L_x_106) ;  /* 0x0000001205587947 */ /* 0x000fea000b800000 */
[----:B------:R-:W-:-:S13]  /*5140*/  ELECT P6, URZ, PT ;  /* 0x00000000003f782f */ /* 0x000fda00038c0000 */
.L_x_132:
[----:B------:R-:W0:Y:S01]  /*5150*/  LDC R4, c[0x0][0x28c] ;  /* 0x0000a300ff047b82 */ /* 0x000e220000000800 */
[----:B------:R-:W-:Y:S01]  /*5160*/  BSSY B1, `(.L_x_107) ;  /* 0x0000039000017945 */ /* 0x000fe20003800000 */
[----:B0-----:R-:W-:-:S13]  /*5170*/  ISETP.LT.OR P6, PT, R4, 0x1, !P6 ;  /* 0x000000010400780c */ /* 0x001fda00077c1670 */
[----:B------:R-:W-:Y:S05]  /*5180*/  @P6 BRA `(.L_x_108) ;  /* 0x0000000000d86947 */ /* 0x000fea0003800000 */
[----:B------:R-:W-:Y:S02]  /*5190*/  IMAD R20, R20, 0x2, R11 ;  /* 0x0000000214147824 */ /* 0x000fe400078e020b */
[----:B------:R-:W-:Y:S02]  /*51a0*/  IMAD.SHL.U32 R15, R13, 0x40, RZ ;  /* 0x000000400d0f7824 */ /* 0x000fe400078e00ff */
[----:B------:R-:W-:Y:S02]  /*51b0*/  IMAD.MOV.U32 R21, RZ, RZ, RZ ;  /* 0x000000ffff157224 */ /* 0x000fe400078e00ff */
[----:B------:R-:W-:Y:S02]  /*51c0*/  IMAD.MOV.U32 R4, RZ, RZ, R12 ;  /* 0x000000ffff047224 */ /* 0x000fe400078e000c */
[----:B------:R-:W-:Y:S02]  /*51d0*/  IMAD.MOV.U32 R5, RZ, RZ, R0 ;  /* 0x000000ffff057224 */ /* 0x000fe400078e0000 */
[----:B------:R-:W-:-:S02]  /*51e0*/  IMAD.MOV.U32 R7, RZ, RZ, R3 ;  /* 0x000000ffff077224 */ /* 0x000fc400078e0003 */
[----:B------:R-:W-:-:S07]  /*51f0*/  IMAD.SHL.U32 R20, R20, 0x40, RZ ;  /* 0x0000004014147824 */ /* 0x000fce00078e00ff */
.L_x_111:
[----:B------:R-:W0:Y:S01]  /*5200*/  S2UR UR5, SR_CgaCtaId ;  /* 0x00000000000579c3 */ /* 0x000e220000008800 */
[----:B------:R-:W-:Y:S02]  /*5210*/  MOV R14, 0x400 ;  /* 0x00000400000e7802 */ /* 0x000fe40000000f00 */
[----:B------:R-:W-:Y:S02]  /*5220*/  SHF.L.U32 R13, R5, 0x1f, RZ ;  /* 0x0000001f050d7819 */ /* 0x000fe400000006ff */
[----:B------:R-:W-:Y:S01]  /*5230*/  LOP3.LUT P1, RZ, R18, 0x7f, RZ, 0xc0, !PT ;  /* 0x0000007f12ff7812 */ /* 0x000fe2000782c0ff */
[----:B0-----:R-:W-:-:S05]  /*5240*/  IMAD.U32 R11, RZ, RZ, UR5 ;  /* 0x00000005ff0b7e24 */ /* 0x001fca000f8e00ff */
[----:B------:R-:W-:-:S07]  /*5250*/  LEA R24, R11, R14, 0x18 ;  /* 0x0000000e0b187211 */ /* 0x000fce00078ec0ff */
[----:B------:R-:W0:Y:S01]  /*5260*/  @!P1 LDC R14, c[0x0][0x500] ;  /* 0x00014000ff0e9b82 */ /* 0x000e220000000800 */
[----:B------:R-:W-:-:S04]  /*5270*/  IMAD R22, R7, 0x8, R24 ;  /* 0x0000000807167824 */ /* 0x000fc800078e0218 */
[----:B------:R-:W1:Y:S02]  /*5280*/  SYNCS.PHASECHK.TRANS64.TRYWAIT P0, [R22+URZ+0x48], R13 ;  /* 0x0000480d160075a7 */ /* 0x000e64000800017f */
[----:B-1----:R-:W-:Y:S05]  /*5290*/  @!P0 BRA `(.L_x_109) ;  /* 0x0000001000208947 */ /* 0x002fea0003800000 */
.L_x_133:
[----:B-1----:R-:W-:Y:S01]  /*52a0*/  PRMT R13, R8, 0x9910, RZ ;  /* 0x00009910080d7816 */ /* 0x002fe200000000ff */
[----:B0-----:R0:W-:Y:S03]  /*52b0*/  @!P1 SYNCS.ARRIVE.TRANS64 RZ, [R22+URZ], R14 ;  /* 0x0000000e16ff99a7 */ /* 0x0011e6000800003f */
[----:B------:R-:W-:-:S13]  /*52c0*/  ISETP.NE.AND P0, PT, R13, 0x2, PT ;  /* 0x000000020d00780c */ /* 0x000fda0003f05270 */
[----:B0-----:R-:W-:Y:S05]  /*52d0*/  @P0 BRA `(.L_x_110) ;  /* 0x0000000000040947 */ /* 0x001fea0003800000 */
[----:B------:R-:W-:Y:S01]  /*52e0*/  BPT.TRAP 0x1 ;  /* 0x000000040000795c */ /* 0x000fe20000300000 */
.L_x_110:
[----:B------:R-:W-:Y:S01]  /*52f0*/  IMAD.SHL.U32 R14, R7, 0x2000, RZ ;  /* 0x00002000070e7824 */ /* 0x000fe200078e00ff */
[----:B------:R-:W-:Y:S01]  /*5300*/  R2UR UR9, R22 ;  /* 0x00000000160972ca */ /* 0x000fe200000e0000 */
[----:B------:R-:W-:Y:S01]  /*5310*/  VIADD R4, R4, 0xffffffff ;  /* 0xffffffff04047836 */ /* 0x000fe20000000000 */
[----:B------:R-:W-:Y:S01]  /*5320*/  R2UR UR11, R20 ;  /* 0x00000000140b72ca */ /* 0x000fe200000e0000 */
[--C-:B------:R-:W-:Y:S01]  /*5330*/  IMAD R13, R11, 0x1000, R14.reuse ;  /* 0x000010000b0d7824 */ /* 0x100fe200078e020e */
[----:B------:R-:W-:Y:S01]  /*5340*/  IADD3 R14, R24, 0x24180, R14 ;  /* 0x00024180180e7810 */ /* 0x000fe20007ffe00e */
[----:B------:R-:W-:Y:S01]  /*5350*/  UIADD3 UR6, UP0, UR22, 0xf0, URZ ;  /* 0x000000f016067890 */ /* 0x000fe2000ff1e03f */
[----:B------:R-:W-:Y:S01]  /*5360*/  R2UR UR10, R21 ;  /* 0x00000000150a72ca */ /* 0x000fe200000e0000 */
[----:B------:R-:W-:Y:S01]  /*5370*/  IMAD R13, R13, 0x2, R24 ;  /* 0x000000020d0d7824 */ /* 0x000fe200078e0218 */
[----:B------:R-:W-:Y:S01]  /*5380*/  R2UR UR12, R6 ;  /* 0x00000000060c72ca */ /* 0x000fe200000e0000 */
[----:B------:R-:W-:Y:S01]  /*5390*/  UIADD3 UR24, UP1, UR22, 0x1f0, URZ ;  /* 0x000001f016187890 */ /* 0x000fe2000ff3e03f */
[----:B------:R-:W-:Y:S01]  /*53a0*/  R2UR UR16, R14 ;  /* 0x000000000e1072ca */ /* 0x000fe200000e0000 */
[----:B------:R-:W-:Y:S01]  /*53b0*/  UIADD3.X UR7, URZ, UR23, URZ, UP0, !UPT ;  /* 0x000000173f077290 */ /* 0x000fe200087fe43f */
[----:B------:R-:W-:Y:S01]  /*53c0*/  R2UR UR5, R13 ;  /* 0x000000000d0572ca */ /* 0x000fe200000e0000 */
[----:B------:R-:W-:Y:S01]  /*53d0*/  VIADD R7, R7, 0x1 ;  /* 0x0000000107077836 */ /* 0x000fe20000000000 */
[----:B------:R-:W-:Y:S01]  /*53e0*/  R2UR UR19, R15 ;  /* 0x000000000f1372ca */ /* 0x000fe200000e0000 */
[----:B------:R-:W-:Y:S01]  /*53f0*/  UIADD3.X UR25, URZ, UR23, URZ, UP1, !UPT ;  /* 0x000000173f197290 */ /* 0x000fe20008ffe43f */
[----:B------:R-:W-:Y:S01]  /*5400*/  ISETP.GT.AND P1, PT, R4, 0x1, PT ;  /* 0x000000010400780c */ /* 0x000fe20003f24270 */
[----:B------:R-:W-:Y:S01]  /*5410*/  UMOV UR14, 0x0 ;  /* 0x00000000000e7882 */ /* 0x000fe20000000000 */
[----:B------:R-:W-:Y:S01]  /*5420*/  UMOV UR15, 0x10000000 ;  /* 0x10000000000f7882 */ /* 0x000fe20000000000 */
[----:B------:R-:W-:Y:S01]  /*5430*/  ISETP.NE.AND P0, PT, R7, 0x9, PT ;  /* 0x000000090700780c */ /* 0x000fe20003f05270 */
[----:B------:R-:W-:-:S03]  /*5440*/  VIADD R21, R21, 0x40 ;  /* 0x0000004015157836 */ /* 0x000fc60000000000 */
[----:B------:R-:W-:Y:S02]  /*5450*/  SEL R14, RZ, 0x1, P0 ;  /* 0x00000001ff0e7807 */ /* 0x000fe40000000000 */
[----:B------:R-:W-:Y:S01]  /*5460*/  UIADD3 UR8, UR5, 0x180, URZ ;  /* 0x0000018005087890 */ /* 0x000fe2000fffe03f */
[----:B------:R-:W-:Y:S02]  /*5470*/  SEL R7, R7, RZ, P0 ;  /* 0x000000ff07077207 */ /* 0x000fe40000000000 */
[----:B------:R-:W-:Y:S01]  /*5480*/  UMOV UR5, 0x30000 ;  /* 0x0003000000057882 */ /* 0x000fe20000000000 */
[----:B------:R-:W-:-:S05]  /*5490*/  LOP3.LUT R5, R5, R14, RZ, 0x3c, !PT ;  /* 0x0000000e05057212 */ /* 0x000fca00078e3cff */
[----:B------:R0:W-:Y:S02]  /*54a0*/  UTMALDG.3D.MULTICAST [UR8], [UR6], UR5, desc[UR14] ;  /* 0x00000e08060073b4 */ /* 0x0001e40008011805 */
[----:B0-----:R-:W-:Y:S01]  /*54b0*/  UMOV UR8, UR16 ;  /* 0x0000001000087c82 */ /* 0x001fe20008000000 */
[----:B------:R-:W-:Y:S02]  /*54c0*/  UMOV UR11, UR19 ;  /* 0x00000013000b7c82 */ /* 0x000fe40008000000 */
[----:B------:R0:W-:Y:S02]  /*54d0*/  UTMALDG.3D [UR8], [UR24], desc[UR14] ;  /* 0x00000e08180075b4 */ /* 0x0001e40008011000 */
[----:B0-----:R-:W-:Y:S05]  /*54e0*/  @P1 BRA `(.L_x_111) ;  /* 0xfffffffc00441947 */ /* 0x001fea000383ffff */
.L_x_108:
[----:B------:R-:W-:Y:S05]  /*54f0*/  BSYNC B1 ;  /* 0x0000000000017941 */ /* 0x000fea0003800000 */
.L_x_107:
[----:B------:R-:W-:Y:S01]  /*5500*/  LOP3.LUT P1, RZ, R9, 0xff, RZ, 0xc0, !PT ;  /* 0x000000ff09ff7812 */ /* 0x000fe2000782c0ff */
[C---:B------:R-:W-:Y:S01]  /*5510*/  IMAD.IADD R6, R10.reuse, 0x1, R3 ;  /* 0x000000010a067824 */ /* 0x040fe200078e0203 */
[----:B------:R-:W-:Y:S01]  /*5520*/  ULDC.64 UR6, c[0x0][0x650] ;  /* 0x0001940000067ab9 */ /* 0x000fe20000000a00 */
[----:B------:R-:W-:Y:S01]  /*5530*/  ISETP.GE.U32.AND P2, PT, R10, 0x9, PT ;  /* 0x000000090a00780c */ /* 0x000fe20003f46070 */
[----:B------:R-:W-:Y:S01]  /*5540*/  BSSY B1, `(.L_x_112) ;  /* 0x000006b000017945 */ /* 0x000fe20003800000 */
[----:B------:R-:W-:Y:S01]  /*5550*/  IMAD.MOV.U32 R20, RZ, RZ, -0x1 ;  /* 0xffffffffff147424 */ /* 0x000fe200078e00ff */
[----:B------:R-:W-:Y:S01]  /*5560*/  ISETP.GT.U32.AND P0, PT, R6, 0x8, PT ;  /* 0x000000080600780c */ /* 0x000fe20003f04070 */
[----:B------:R-:W-:Y:S01]  /*5570*/  IMAD.MOV.U32 R13, RZ, RZ, -0x1 ;  /* 0xffffffffff0d7424 */ /* 0x000fe200078e00ff */
[----:B------:R-:W-:Y:S02]  /*5580*/  PRMT R9, RZ, 0x7610, R9 ;  /* 0x00007610ff097816 */ /* 0x000fe40000000009 */
[----:B------:R-:W-:-:S03]  /*5590*/  ISETP.LT.U32.AND P0, PT, R10, 0x9, P0 ;  /* 0x000000090a00780c */ /* 0x000fc60000701070 */
[----:B------:R-:W0:Y:S01]  /*55a0*/  @P1 S2R R11, SR_CgaCtaId ;  /* 0x00000000000b1919 */ /* 0x000e220000008800 */
[----:B------:R-:W-:-:S04]  /*55b0*/  @P1 MOV R4, 0x400 ;  /* 0x0000040000041802 */ /* 0x000fc80000000f00 */
[----:B0-----:R-:W-:Y:S01]  /*55c0*/  @P1 LEA R3, R11, R4, 0x18 ;  /* 0x000000040b031211 */ /* 0x001fe200078ec0ff */
[----:B------:R-:W-:-:S03]  /*55d0*/  IMAD.WIDE.U32 R4, R6, 0x38e38e39, RZ ;  /* 0x38e38e3906047825 */ /* 0x000fc600078e00ff */
[----:B------:R0:W-:Y:S01]  /*55e0*/  @P1 SYNCS.ARRIVE.TRANS64.A1T0 RZ, [R3+URZ+0xa8], RZ ;  /* 0x0000a8ff03ff19a7 */ /* 0x0001e2000810003f */
[----:B------:R-:W-:Y:S02]  /*55f0*/  IADD3 R16, P1, R16, UR20, RZ ;  /* 0x0000001410107c10 */ /* 0x000fe4000ff3e0ff */
[----:B------:R-:W-:Y:S02]  /*5600*/  SHF.R.U32.HI R5, RZ, 0x1, R5 ;  /* 0x00000001ff057819 */ /* 0x000fe40000011605 */
[----:B------:R-:W-:Y:S02]  /*5610*/  IADD3.X R17, R17, UR13, RZ, P1, !PT ;  /* 0x0000000d11117c10 */ /* 0x000fe40008ffe4ff */
[----:B------:R-:W-:Y:S02]  /*5620*/  PRMT R4, RZ, 0x7610, R4 ;  /* 0x00007610ff047816 */ /* 0x000fe40000000004 */
[----:B0-----:R-:W-:Y:S02]  /*5630*/  SEL R3, RZ, 0x1, !P0 ;  /* 0x00000001ff037807 */ /* 0x001fe40004000000 */
[----:B------:R-:W-:-:S02]  /*5640*/  ISETP.GE.U32.AND P0, PT, R16, UR6, PT ;  /* 0x0000000610007c0c */ /* 0x000fc4000bf06070 */
[----:B------:R-:W-:Y:S01]  /*5650*/  LOP3.LUT R0, R0, R3, RZ, 0x3c, !PT ;  /* 0x0000000300007212 */ /* 0x000fe200078e3cff */
[----:B------:R-:W-:Y:S01]  /*5660*/  IMAD R3, R5, -0x9, R6 ;  /* 0xfffffff705037824 */ /* 0x000fe200078e0206 */
[----:B------:R-:W-:Y:S01]  /*5670*/  ISETP.GE.U32.AND.EX P0, PT, R17, UR7, PT, P0 ;  /* 0x0000000711007c0c */ /* 0x000fe2000bf06100 */
[----:B------:R-:W-:Y:S01]  /*5680*/  IMAD.MOV.U32 R6, RZ, RZ, -0x1 ;  /* 0xffffffffff067424 */ /* 0x000fe200078e00ff */
[----:B------:R-:W-:-:S11]  /*5690*/  @P2 LOP3.LUT R0, R0, 0x1, R5, 0x78, !PT ;  /* 0x0000000100002812 */ /* 0x000fd600078e7805 */
[----:B------:R-:W-:Y:S05]  /*56a0*/  @P0 BRA `(.L_x_113) ;  /* 0x0000000400500947 */ /* 0x000fea0003800000 */
[----:B------:R-:W0:Y:S01]  /*56b0*/  S2R R15, SR_CTAID.X ;  /* 0x00000000000f7919 */ /* 0x000e220000002500 */
[----:B------:R-:W-:Y:S01]  /*56c0*/  ULDC.64 UR6, c[0x0][0x628] ;  /* 0x00018a0000067ab9 */ /* 0x000fe20000000a00 */
[----:B------:R-:W1:Y:S01]  /*56d0*/  LDC R20, c[0x0][0x144] ;  /* 0x00005100ff147b82 */ /* 0x000e620000000800 */
[----:B------:R-:W-:Y:S01]  /*56e0*/  ISETP.NE.U32.AND P0, PT, RZ, UR6, PT ;  /* 0x00000006ff007c0c */ /* 0x000fe2000bf05070 */
[----:B------:R-:W2:Y:S01]  /*56f0*/  S2R R13, SR_CTAID.Y ;  /* 0x00000000000d7919 */ /* 0x000ea20000002600 */
[----:B------:R-:W-:Y:S01]  /*5700*/  ULDC UR8, c[0x0][0x630] ;  /* 0x00018c0000087ab9 */ /* 0x000fe20000000800 */
[----:B------:R-:W-:Y:S01]  /*5710*/  ULDC UR9, c[0x0][0x150] ;  /* 0x0000540000097ab9 */ /* 0x000fe20000000800 */
[----:B------:R-:W-:Y:S01]  /*5720*/  ISETP.NE.AND.EX P0, PT, RZ, UR7, PT, P0 ;  /* 0x00000007ff007c0c */ /* 0x000fe2000bf05300 */
[----:B------:R-:W-:Y:S02]  /*5730*/  IMAD.MOV.U32 R4, RZ, RZ, R16 ;  /* 0x000000ffff047224 */ /* 0x000fe400078e0010 */
[----:B------:R-:W-:Y:S01]  /*5740*/  IMAD.MOV.U32 R5, RZ, RZ, R17 ;  /* 0x000000ffff057224 */ /* 0x000fe200078e0011 */
[----:B0-----:R-:W-:-:S09]  /*5750*/  I2FP.F32.U32 R22, R15 ;  /* 0x0000000f00167245 */ /* 0x001fd20000201000 */
[----:B------:R-:W-:Y:S05]  /*5760*/  @!P0 BRA `(.L_x_114) ;  /* 0x0000000000288947 */ /* 0x000fea0003800000 */
[----:B------:R-:W-:Y:S02]  /*5770*/  ULDC UR5, c[0x0][0x634] ;  /* 0x00018d0000057ab9 */ /* 0x000fe40000000800 */
[----:B------:R-:W-:-:S05]  /*5780*/  IADD3 R5, P0, R16, UR5, RZ ;  /* 0x0000000510057c10 */ /* 0x000fca000ff1e0ff */
[----:B------:R-:W-:-:S04]  /*5790*/  IMAD.X R21, RZ, RZ, R17, P0 ;  /* 0x000000ffff157224 */ /* 0x000fc800000e0611 */
[----:B------:R-:W-:-:S04]  /*57a0*/  IMAD.WIDE.U32 R6, R21, UR6, RZ ;  /* 0x0000000615067c25 */ /* 0x000fc8000f8e00ff */
[----:B------:R-:W-:-:S04]  /*57b0*/  IMAD.WIDE.U32 R6, P0, R5, UR7, R6 ;  /* 0x0000000705067c25 */ /* 0x000fc8000f800006 */
[----:B------:R-:W-:-:S04]  /*57c0*/  IMAD.WIDE.U32 R4, R5, UR6, RZ ;  /* 0x0000000605047c25 */ /* 0x000fc8000f8e00ff */
[----:B------:R-:W-:Y:S01]  /*57d0*/  IMAD.MOV.U32 R4, RZ, RZ, R7 ;  /* 0x000000ffff047224 */ /* 0x000fe200078e0007 */
[----:B------:R-:W-:Y:S01]  /*57e0*/  IADD3 RZ, P1, R5, R6, RZ ;  /* 0x0000000605ff7210 */ /* 0x000fe20007f3e0ff */
[----:B------:R-:W-:-:S04]  /*57f0*/  IMAD.X R5, RZ, RZ, RZ, P0 ;  /* 0x000000ffff057224 */ /* 0x000fc800000e06ff */
[----:B------:R-:W-:-:S08]  /*5800*/  IMAD.WIDE.U32.X R4, R21, UR7, R4, P1 ;  /* 0x0000000715047c25 */ /* 0x000fd000088e0404 */
.L_x_114:
[----:B------:R-:W-:Y:S01]  /*5810*/  FMUL R22, R22, UR9 ;  /* 0x0000000916167c20 */ /* 0x000fe20008400000 */
[--C-:B------:R-:W-:Y:S01]  /*5820*/  SHF.R.U64 R14, R4, UR8, R5.reuse ;  /* 0x00000008040e7c19 */ /* 0x100fe20008001205 */
[----:B------:R-:W-:Y:S01]  /*5830*/  ULDC.64 UR6, c[0x0][0x620] ;  /* 0x0001880000067ab9 */ /* 0x000fe20000000a00 */
[----:B------:R-:W-:Y:S01]  /*5840*/  SHF.R.U32.HI R4, RZ, UR8, R5 ;  /* 0x00000008ff047c19 */ /* 0x000fe20008011605 */
[----:B------:R-:W-:Y:S01]  /*5850*/  ULDC.64 UR8, c[0x0][0x640] ;  /* 0x0001900000087ab9 */ /* 0x000fe20000000a00 */
[----:B------:R-:W-:Y:S01]  /*5860*/  IADD3 R5, P0, RZ, -R14, RZ ;  /* 0x8000000eff057210 */ /* 0x000fe20007f1e0ff */
[----:B------:R-:W0:Y:S01]  /*5870*/  F2I.U32.TRUNC.NTZ R22, R22 ;  /* 0x0000001600167305 */ /* 0x000e22000020f000 */
[----:B------:R-:W-:-:S03]  /*5880*/  ULDC UR5, c[0x0][0x618] ;  /* 0x0001860000057ab9 */ /* 0x000fc60000000800 */
[----:B------:R-:W-:Y:S01]  /*5890*/  IMAD.X R4, RZ, RZ, ~R4, P0 ;  /* 0x000000ffff047224 */ /* 0x000fe200000e0e04 */
[----:B------:R-:W-:-:S03]  /*58a0*/  ISETP.NE.U32.AND P0, PT, RZ, UR8, PT ;  /* 0x00000008ff007c0c */ /* 0x000fc6000bf05070 */
[----:B------:R-:W-:Y:S01]  /*58b0*/  IMAD R4, R4, UR6, RZ ;  /* 0x0000000604047c24 */ /* 0x000fe2000f8e02ff */
[----:B------:R-:W-:-:S03]  /*58c0*/  ISETP.NE.AND.EX P0, PT, RZ, UR9, PT, P0 ;  /* 0x00000009ff007c0c */ /* 0x000fc6000bf05300 */
[C---:B------:R-:W-:Y:S02]  /*58d0*/  IMAD R7, R5.reuse, UR7, R4 ;  /* 0x0000000705077c24 */ /* 0x040fe4000f8e0204 */
[----:B------:R-:W-:Y:S01]  /*58e0*/  IMAD.WIDE.U32 R4, R5, UR6, R16 ;  /* 0x0000000605047c25 */ /* 0x000fe2000f8e0010 */
[----:B------:R-:W-:-:S03]  /*58f0*/  ULDC UR6, c[0x0][0x154] ;  /* 0x0000550000067ab9 */ /* 0x000fc60000000800 */
[----:B0-----:R-:W-:Y:S02]  /*5900*/  IMAD.MOV R6, RZ, RZ, -R22 ;  /* 0x000000ffff067224 */ /* 0x001fe400078e0a16 */
[----:B------:R-:W-:Y:S02]  /*5910*/  IMAD.IADD R5, R5, 0x1, R7 ;  /* 0x0000000105057824 */ /* 0x000fe400078e0207 */
[----:B-1----:R-:W-:Y:S01]  /*5920*/  IMAD R15, R20, R6, R15 ;  /* 0x00000006140f7224 */ /* 0x002fe200078e020f */
[----:B--2---:R-:W-:Y:S01]  /*5930*/  I2FP.F32.U32 R6, R13 ;  /* 0x0000000d00067245 */ /* 0x004fe20000201000 */
[----:B------:R-:W0:Y:S01]  /*5940*/  LDC R20, c[0x0][0x148] ;  /* 0x00005200ff147b82 */ /* 0x000e220000000800 */
[--C-:B------:R-:W-:Y:S02]  /*5950*/  SHF.R.U64 R21, R4, UR5, R5.reuse ;  /* 0x0000000504157c19 */ /* 0x100fe40008001205 */
[----:B------:R-:W-:Y:S01]  /*5960*/  SHF.R.U32.HI R4, RZ, UR5, R5 ;  /* 0x00000005ff047c19 */ /* 0x000fe20008011605 */
[----:B------:R-:W-:Y:S01]  /*5970*/  FMUL R6, R6, UR6 ;  /* 0x0000000606067c20 */ /* 0x000fe20008400000 */
[----:B------:R-:W-:-:S02]  /*5980*/  ULDC UR5, c[0x0][0x608] ;  /* 0x0001820000057ab9 */ /* 0x000fc40000000800 */
[--C-:B------:R-:W-:Y:S01]  /*5990*/  SHF.R.U64 R23, R21, UR5, R4.reuse ;  /* 0x0000000515177c19 */ /* 0x100fe20008001204 */
[----:B------:R1:W2:Y:S01]  /*59a0*/  F2I.U32.TRUNC.NTZ R24, R6 ;  /* 0x0000000600187305 */ /* 0x0002a2000020f000 */
[----:B------:R-:W-:Y:S01]  /*59b0*/  SHF.R.U32.HI R4, RZ, UR5, R4 ;  /* 0x00000005ff047c19 */ /* 0x000fe20008011604 */
[----:B------:R-:W-:-:S03]  /*59c0*/  ULDC UR5, c[0x0][0x658] ;  /* 0x0001960000057ab9 */ /* 0x000fc60000000800 */
[--C-:B------:R-:W-:Y:S02]  /*59d0*/  SHF.R.U64 R22, R23, UR5, R4.reuse ;  /* 0x0000000517167c19 */ /* 0x100fe40008001204 */
[----:B------:R-:W-:-:S03]  /*59e0*/  SHF.R.U32.HI R25, RZ, UR5, R4 ;  /* 0x00000005ff197c19 */ /* 0x000fc60008011604 */
[----:B------:R-:W-:Y:S02]  /*59f0*/  IMAD.MOV.U32 R4, RZ, RZ, R22 ;  /* 0x000000ffff047224 */ /* 0x000fe400078e0016 */
[----:B------:R-:W-:Y:S01]  /*5a00*/  IMAD.MOV.U32 R5, RZ, RZ, R25 ;  /* 0x000000ffff057224 */ /* 0x000fe200078e0019 */
[----:B-1----:R-:W-:Y:S06]  /*5a10*/  @!P0 BRA `(.L_x_115) ;  /* 0x0000000000288947 */ /* 0x002fec0003800000 */
        /* <DEDUP_REMOVED lines=10> */
.L_x_115:
[----:B------:R-:W-:Y:S01]  /*5ac0*/  ISETP.NE.AND P0, PT, R2, 0x1, PT ;  /* 0x000000010200780c */ /* 0x000fe20003f05270 */
[----:B------:R-:W-:Y:S01]  /*5ad0*/  ULDC UR5, c[0x0][0x648] ;  /* 0x0001920000057ab9 */ /* 0x000fe20000000800 */
[----:B------:R-:W-:Y:S01]  /*5ae0*/  LOP3.LUT R23, R23, UR17, RZ, 0xc0, !PT ;  /* 0x0000001117177c12 */ /* 0x000fe2000f8ec0ff */
[----:B--2---:R-:W-:Y:S01]  /*5af0*/  IMAD.MOV R24, RZ, RZ, -R24 ;  /* 0x000000ffff187224 */ /* 0x004fe200078e0a18 */
[----:B------:R-:W-:Y:S01]  /*5b00*/  SHF.R.U64 R4, R4, UR5, R5 ;  /* 0x0000000504047c19 */ /* 0x000fe20008001205 */
[----:B------:R-:W-:Y:S01]  /*5b10*/  ULDC UR5, c[0x0][0x638] ;  /* 0x00018e0000057ab9 */ /* 0x000fe20000000800 */
[----:B------:R-:W-:Y:S01]  /*5b20*/  LOP3.LUT R21, R21, UR4, RZ, 0xc0, !PT ;  /* 0x0000000415157c12 */ /* 0x000fe2000f8ec0ff */
[----:B------:R-:W-:Y:S01]  /*5b30*/  ULDC UR6, c[0x0][0x610] ;  /* 0x0001840000067ab9 */ /* 0x000fe20000000800 */
[----:B------:R-:W-:Y:S02]  /*5b40*/  IMAD.MOV.U32 R6, RZ, RZ, R14 ;  /* 0x000000ffff067224 */ /* 0x000fe400078e000e */
[----:B------:R-:W-:-:S02]  /*5b50*/  IMAD.MOV R5, RZ, RZ, -R4 ;  /* 0x000000ffff057224 */ /* 0x000fc400078e0a04 */
[----:B------:R-:W-:Y:S02]  /*5b60*/  IMAD R4, R4, UR18, R23 ;  /* 0x0000001204047c24 */ /* 0x000fe4000f8e0217 */
[----:B0-----:R-:W-:Y:S02]  /*5b70*/  @P0 IMAD R15, R20, R24, R13 ;  /* 0x00000018140f0224 */ /* 0x001fe400078e020d */
[----:B------:R-:W-:Y:S01]  /*5b80*/  IMAD R22, R5, UR5, R22 ;  /* 0x0000000505167c24 */ /* 0x000fe2000f8e0216 */
[----:B------:R-:W-:Y:S01]  /*5b90*/  ULDC UR5, c[0x0][0x600] ;  /* 0x0001800000057ab9 */ /* 0x000fe20000000800 */
[----:B------:R-:W-:Y:S02]  /*5ba0*/  IMAD R15, R4, UR6, R15 ;  /* 0x00000006040f7c24 */ /* 0x000fe4000f8e020f */
[----:B------:R-:W-:Y:S02]  /*5bb0*/  IMAD R22, R22, UR5, R21 ;  /* 0x0000000516167c24 */ /* 0x000fe4000f8e0215 */
[----:B------:R-:W-:-:S03]  /*5bc0*/  IMAD.MOV.U32 R4, RZ, RZ, 0x1 ;  /* 0x00000001ff047424 */ /* 0x000fc600078e00ff */
[----:B------:R-:W-:Y:S02]  /*5bd0*/  SEL R13, R22, R15, !P0 ;  /* 0x0000000f160d7207 */ /* 0x000fe40004000000 */
[----:B------:R-:W-:-:S07]  /*5be0*/  SEL R20, R15, R22, !P0 ;  /* 0x000000160f147207 */ /* 0x000fce0004000000 */
.L_x_113:
[----:B------:R-:W-:Y:S05]  /*5bf0*/  BSYNC B1 ;  /* 0x0000000000017941 */ /* 0x000fea0003800000 */
.L_x_112:
[----:B------:R-:W-:-:S13]  /*5c00*/  LOP3.LUT P0, RZ, R4, 0xff, RZ, 0xc0, !PT ;  /* 0x000000ff04ff7812 */ /* 0x000fda000780c0ff */
[----:B------:R-:W-:Y:S05]  /*5c10*/  @P0 BRA `(.L_x_116) ;  /* 0xfffffff400400947 */ /* 0x000fea000383ffff */
[----:B------:R-:W-:Y:S05]  /*5c20*/  BSYNC B0 ;  /* 0x0000000000007941 */ /* 0x000fea0003800000 */
.L_x_105:
[----:B------:R-:W-:-:S03]  /*5c30*/  UMOV UR5, 0xffffffff ;  /* 0xffffffff00057882 */ /* 0x000fc60000000000 */
[----:B------:R-:W-:Y:S05]  /*5c40*/  BRA.DIV UR5, `(.L_x_117) ;  /* 0x0000000605c87947 */ /* 0x000fea000b800000 */
[----:B------:R-:W-:-:S13]  /*5c50*/  ELECT P6, URZ, PT ;  /* 0x00000000003f782f */ /* 0x000fda00038c0000 */
.L_x_136:
[----:B------:R-:W-:Y:S04]  /*5c60*/  BSSY B0, `(.L_x_118) ;  /* 0x0000058000007945 */ /* 0x000fe80003800000 */
[----:B------:R-:W-:Y:S05]  /*5c70*/  @!P6 BRA `(.L_x_119) ;  /* 0x000000040058e947 */ /* 0x000fea0003800000 */
[----:B------:R-:W-:-:S04]  /*5c80*/  LOP3.LUT R19, R19, 0x2, RZ, 0xfc, !PT ;  /* 0x0000000213137812 */ /* 0x000fc800078efcff */
[----:B------:R-:W-:-:S13]  /*5c90*/  ISETP.NE.AND P0, PT, R19, 0x3, PT ;  /* 0x000000031300780c */ /* 0x000fda0003f05270 */
[----:B------:R-:W-:Y:S05]  /*5ca0*/  @!P0 BRA `(.L_x_120) ;  /* 0x0000000000048947 */ /* 0x000fea0003800000 */
[----:B------:R-:W-:Y:S01]  /*5cb0*/  BPT.TRAP 0x1 ;  /* 0x000000040000795c */ /* 0x000fe20000300000 */
.L_x_120:
[----:B------:R-:W0:Y:S01]  /*5cc0*/  S2R R5, SR_CgaCtaId ;  /* 0x0000000000057919 */ /* 0x000e220000008800 */
[----:B------:R-:W-:Y:S02]  /*5cd0*/  MOV R2, 0x400 ;  /* 0x0000040000027802 */ /* 0x000fe40000000f00 */
[----:B------:R-:W-:Y:S02]  /*5ce0*/  SHF.L.U32 R4, R0, 0x1f, RZ ;  /* 0x0000001f00047819 */ /* 0x000fe400000006ff */
[----:B0-----:R-:W-:-:S05]  /*5cf0*/  LEA R2, R5, R2, 0x18 ;  /* 0x0000000205027211 */ /* 0x001fca00078ec0ff */
[----:B------:R-:W-:-:S04]  /*5d00*/  VIADD R2, R2, 0x48 ;  /* 0x0000004802027836 */ /* 0x000fc80000000000 */
[C---:B------:R-:W-:Y:S02]  /*5d10*/  IMAD R7, R3.reuse, 0x8, R2 ;  /* 0x0000000803077824 */ /* 0x040fe400078e0202 */
[----:B------:R-:W-:Y:S02]  /*5d20*/  VIADD R3, R3, 0x1 ;  /* 0x0000000103037836 */ /* 0x000fe40000000000 */
[----:B------:R-:W0:Y:S03]  /*5d30*/  SYNCS.PHASECHK.TRANS64.TRYWAIT P0, [R7+URZ], R4 ;  /* 0x00000004070075a7 */ /* 0x000e26000800017f */
[----:B------:R-:W-:-:S04]  /*5d40*/  ISETP.NE.AND P1, PT, R3, 0x9, PT ;  /* 0x000000090300780c */ /* 0x000fc80003f25270 */
[----:B------:R-:W-:Y:S02]  /*5d50*/  SEL R5, RZ, 0x1, P1 ;  /* 0x00000001ff057807 */ /* 0x000fe40000800000 */
[----:B------:R-:W-:Y:S02]  /*5d60*/  SEL R3, R3, RZ, P1 ;  /* 0x000000ff03037207 */ /* 0x000fe40000800000 */
[----:B------:R-:W-:-:S03]  /*5d70*/  LOP3.LUT R6, R0, R5, RZ, 0x3c, !PT ;  /* 0x0000000500067212 */ /* 0x000fc600078e3cff */
[----:B------:R-:W-:Y:S01]  /*5d80*/  IMAD R8, R3, 0x8, R2 ;  /* 0x0000000803087824 */ /* 0x000fe200078e0202 */
[----:B------:R-:W-:Y:S01]  /*5d90*/  SHF.L.U32 R5, R6, 0x1f, RZ ;  /* 0x0000001f06057819 */ /* 0x000fe200000006ff */
[----:B0-----:R-:W-:Y:S06]  /*5da0*/  @!P0 BRA `(.L_x_121) ;  /* 0x0000000400908947 */ /* 0x001fec0003800000 */
.L_x_137:
[----:B------:R-:W1:Y:S01]  /*5db0*/  SYNCS.PHASECHK.TRANS64.TRYWAIT P0, [R8+URZ], R5 ;  /* 0x00000005080075a7 */ /* 0x000e62000800017f */
[----:B------:R-:W-:-:S05]  /*5dc0*/  VIADD R0, R3, 0x1 ;  /* 0x0000000103007836 */ /* 0x000fca0000000000 */
[----:B------:R-:W-:-:S04]  /*5dd0*/  ISETP.NE.AND P1, PT, R0, 0x9, PT ;  /* 0x000000090000780c */ /* 0x000fc80003f25270 */
[----:B------:R-:W-:Y:S02]  /*5de0*/  SEL R3, RZ, 0x1, P1 ;  /* 0x00000001ff037807 */ /* 0x000fe40000800000 */
[----:B0-----:R-:W-:Y:S02]  /*5df0*/  SEL R7, R0, RZ, P1 ;  /* 0x000000ff00077207 */ /* 0x001fe40000800000 */
[----:B------:R-:W-:-:S03]  /*5e00*/  LOP3.LUT R6, R6, R3, RZ, 0x3c, !PT ;  /* 0x0000000306067212 */ /* 0x000fc600078e3cff */
[----:B------:R-:W-:Y:S01]  /*5e10*/  IMAD R9, R7, 0x8, R2 ;  /* 0x0000000807097824 */ /* 0x000fe200078e0202 */
[----:B------:R-:W-:Y:S01]  /*5e20*/  SHF.L.U32 R4, R6, 0x1f, RZ ;  /* 0x0000001f06047819 */ /* 0x000fe200000006ff */
[----:B-1----:R-:W-:Y:S06]  /*5e30*/  @!P0 BRA `(.L_x_122) ;  /* 0x0000000400808947 */ /* 0x002fec0003800000 */
.L_x_138:
[----:B------:R-:W1:Y:S01]  /*5e40*/  SYNCS.PHASECHK.TRANS64.TRYWAIT P0, [R9+URZ], R4 ;  /* 0x00000004090075a7 */ /* 0x000e62000800017f */
[----:B------:R-:W-:-:S05]  /*5e50*/  VIADD R0, R7, 0x1 ;  /* 0x0000000107007836 */ /* 0x000fca0000000000 */
[----:B------:R-:W-:-:S04]  /*5e60*/  ISETP.NE.AND P1, PT, R0, 0x9, PT ;  /* 0x000000090000780c */ /* 0x000fc80003f25270 */
[----:B------:R-:W-:Y:S02]  /*5e70*/  SEL R3, RZ, 0x1, P1 ;  /* 0x00000001ff037807 */ /* 0x000fe40000800000 */
[----:B------:R-:W-:Y:S02]  /*5e80*/  SEL R7, R0, RZ, P1 ;  /* 0x000000ff00077207 */ /* 0x000fe40000800000 */
[----:B------:R-:W-:-:S03]  /*5e90*/  LOP3.LUT R6, R6, R3, RZ, 0x3c, !PT ;  /* 0x0000000306067212 */ /* 0x000fc600078e3cff */
[----:B0-----:R-:W-:Y:S01]  /*5ea0*/  IMAD R8, R7, 0x8, R2 ;  /* 0x0000000807087824 */ /* 0x001fe200078e0202 */
[----:B------:R-:W-:Y:S01]  /*5eb0*/  SHF.L.U32 R5, R6, 0x1f, RZ ;  /* 0x0000001f06057819 */ /* 0x000fe200000006ff */
[----:B-1----:R-:W-:Y:S06]  /*5ec0*/  @!P0 BRA `(.L_x_123) ;  /* 0x0000000400708947 */ /* 0x002fec0003800000 */
.L_x_139:
        /* <DEDUP_REMOVED lines=9> */
.L_x_140:
        /* <DEDUP_REMOVED lines=9> */
.L_x_141:
        /* <DEDUP_REMOVED lines=9> */
.L_x_142:
[----:B------:R-:W1:Y:S01]  /*6080*/  SYNCS.PHASECHK.TRANS64.TRYWAIT P0, [R9+URZ], R4 ;  /* 0x00000004090075a7 */ /* 0x000e62000800017f */
[----:B------:R-:W-:-:S05]  /*6090*/  VIADD R0, R7, 0x1 ;  /* 0x0000000107007836 */ /* 0x000fca0000000000 */
[----:B------:R-:W-:-:S04]  /*60a0*/  ISETP.NE.AND P1, PT, R0, 0x9, PT ;  /* 0x000000090000780c */ /* 0x000fc80003f25270 */
[----:B------:R-:W-:Y:S02]  /*60b0*/  SEL R3, RZ, 0x1, P1 ;  /* 0x00000001ff037807 */ /* 0x000fe40000800000 */
[----:B------:R-:W-:Y:S02]  /*60c0*/  SEL R7, R0, RZ, P1 ;  /* 0x000000ff00077207 */ /* 0x000fe40000800000 */
[----:B------:R-:W-:-:S03]  /*60d0*/  LOP3.LUT R11, R6, R3, RZ, 0x3c, !PT ;  /* 0x00000003060b7212 */ /* 0x000fc600078e3cff */
[----:B------:R-:W-:Y:S01]  /*60e0*/  IMAD R6, R7, 0x8, R2 ;  /* 0x0000000807067824 */ /* 0x000fe200078e0202 */
[----:B0-----:R-:W-:Y:S01]  /*60f0*/  SHF.L.U32 R5, R11, 0x1f, RZ ;  /* 0x0000001f0b057819 */ /* 0x001fe200000006ff */
[----:B-1----:R-:W-:Y:S06]  /*6100*/  @!P0 BRA `(.L_x_127) ;  /* 0x0000000400308947 */ /* 0x002fec0003800000 */
.L_x_143:
[----:B------:R-:W1:Y:S01]  /*6110*/  SYNCS.PHASECHK.TRANS64.TRYWAIT P0, [R6+URZ], R5 ;  /* 0x00000005060075a7 */ /* 0x000e62000800017f */
[----:B------:R-:W-:-:S05]  /*6120*/  VIADD R0, R7, 0x1 ;  /* 0x0000000107007836 */ /* 0x000fca0000000000 */
[----:B------:R-:W-:-:S04]  /*6130*/  ISETP.NE.AND P1, PT, R0, 0x9, PT ;  /* 0x000000090000780c */ /* 0x000fc80003f25270 */
[----:B0-----:R-:W-:Y:S02]  /*6140*/  SEL R4, RZ, 0x1, P1 ;  /* 0x00000001ff047807 */ /* 0x001fe40000800000 */
[----:B------:R-:W-:Y:S02]  /*6150*/  SEL R3, R0, RZ, P1 ;  /* 0x000000ff00037207 */ /* 0x000fe40000800000 */
[----:B------:R-:W-:Y:S01]  /*6160*/  LOP3.LUT R0, R11, R4, RZ, 0x3c, !PT ;  /* 0x000000040b007212 */ /* 0x000fe200078e3cff */
[----:B-1----:R-:W-:Y:S06]  /*6170*/  @!P0 BRA `(.L_x_128) ;  /* 0x0000000400288947 */ /* 0x002fec0003800000 */
.L_x_144:
[----:B------:R-:W-:Y:S01]  /*6180*/  IMAD R3, R3, 0x8, R2 ;  /* 0x0000000803037824 */ /* 0x000fe200078e0202 */
[----:B------:R-:W-:-:S07]  /*6190*/  SHF.L.U32 R0, R0, 0x1f, RZ ;  /* 0x0000001f00007819 */ /* 0x000fce00000006ff */
.L_x_129:
[----:B-1----:R1:W2:Y:S02]  /*61a0*/  SYNCS.PHASECHK.TRANS64.TRYWAIT P0, [R3+URZ], R0 ;  /* 0x00000000030075a7 */ /* 0x0022a4000800017f */
[----:B--2---:R-:W-:Y:S05]  /*61b0*/  @!P0 NANOSLEEP.SYNCS 0x989680 ;  /* 0x009896800000895d */ /* 0x004fea0003900000 */
[----:B------:R-:W2:Y:S02]  /*61c0*/  @!P0 SYNCS.PHASECHK.TRANS64 P0, [R3+URZ], R0 ;  /* 0x00000000030085a7 */ /* 0x000ea4000800007f */
[----:B--2---:R-:W-:Y:S05]  /*61d0*/  @!P0 BRA `(.L_x_129) ;  /* 0xfffffffc00f08947 */ /* 0x004fea000383ffff */
.L_x_119:
[----:B------:R-:W-:Y:S05]  /*61e0*/  BSYNC B0 ;  /* 0x0000000000007941 */ /* 0x000fea0003800000 */
.L_x_118:
[----:B------:R-:W-:Y:S05]  /*61f0*/  EXIT ;  /* 0x000000000000794d */ /* 0x000fea0003800000 */
.L_x_22:
[----:B---3--:R3:W4:Y:S02]  /*6200*/  SYNCS.PHASECHK.TRANS64.TRYWAIT P1, [R3+URZ], R0 ;  /* 0x00000000030075a7 */ /* 0x008724000802017f */
[----:B----4-:R-:W-:Y:S05]  /*6210*/  @!P1 NANOSLEEP.SYNCS 0x989680 ;  /* 0x009896800000995d */ /* 0x010fea0003900000 */
[----:B------:R-:W4:Y:S02]  /*6220*/  @!P1 SYNCS.PHASECHK.TRANS64 P1, [R3+URZ], R0 ;  /* 0x00000000030095a7 */ /* 0x000f24000802007f */
[----:B----4-:R-:W-:Y:S05]  /*6230*/  @!P1 BRA `(.L_x_22) ;  /* 0xfffffffc00f09947 */ /* 0x010fea000383ffff */
[----:B------:R-:W-:Y:S05]  /*6240*/  BRA `(.L_x_21) ;  /* 0xffffffb000c87947 */ /* 0x000fea000383ffff */
.L_x_27:
[----:B-1----:R1:W2:Y:S02]  /*6250*/  SYNCS.PHASECHK.TRANS64.TRYWAIT P1, [R5+URZ], R4 ;  /* 0x00000004050075a7 */ /* 0x0022a4000802017f */
[----:B--2---:R-:W-:Y:S05]  /*6260*/  @!P1 NANOSLEEP.SYNCS 0x989680 ;  /* 0x009896800000995d */ /* 0x004fea0003900000 */
[----:B------:R-:W2:Y:S02]  /*6270*/  @!P1 SYNCS.PHASECHK.TRANS64 P1, [R5+URZ], R4 ;  /* 0x00000004050095a7 */ /* 0x000ea4000802007f */
[----:B--2---:R-:W-:Y:S05]  /*6280*/  @!P1 BRA `(.L_x_27) ;  /* 0xfffffffc00f09947 */ /* 0x004fea000383ffff */
[----:B------:R-:W-:Y:S05]  /*6290*/  BRA `(.L_x_26) ;  /* 0xffffffb400b87947 */ /* 0x000fea000383ffff */
.L_x_106:
[----:B------:R-:W-:Y:S01]  /*62a0*/  BSSY B1, `(.L_x_130) ;  /* 0x0000006000017945 */ /* 0x000fe20003800000 */
[----:B------:R-:W-:-:S07]  /*62b0*/  IMAD.MOV.U32 R15, RZ, RZ, -0x1 ;  /* 0xffffffffff0f7424 */ /* 0x000fce00078e00ff */
[----:B------:R-:W-:Y:S05]  /*62c0*/  WARPSYNC.COLLECTIVE R15, `(.L_x_131) ;  /* 0x000000000f0c7348 */ /* 0x000fea0003c00000 */
[----:B------:R-:W-:Y:S02]  /*62d0*/  ELECT P6, UR62, PT ;  /* 0x00000000003e782f */ /* 0x000fe400038c0000 */
[----:B------:R-:W-:Y:S01]  /*62e0*/  MOV R14, UR62 ;  /* 0x0000003e000e7c02 */ /* 0x000fe20008000f00 */
[----:B------:R-:W-:Y:S10]  /*62f0*/  ENDCOLLECTIVE ;  /* 0x000000000000791b */ /* 0x000ff40003800000 */
.L_x_131:
[----:B------:R-:W-:Y:S05]  /*6300*/  BSYNC B1 ;  /* 0x0000000000017941 */ /* 0x000fea0003800000 */
.L_x_130:
[----:B------:R-:W-:Y:S05]  /*6310*/  BRA `(.L_x_132) ;  /* 0xffffffec008c7947 */ /* 0x000fea000383ffff */
.L_x_109:
[----:B-1----:R1:W2:Y:S02]  /*6320*/  SYNCS.PHASECHK.TRANS64.TRYWAIT P0, [R22+URZ+0x48], R13 ;  /* 0x0000480d160075a7 */ /* 0x0022a4000800017f */
[----:B--2---:R-:W-:Y:S05]  /*6330*/  @!P0 NANOSLEEP.SYNCS 0x989680 ;  /* 0x009896800000895d */ /* 0x004fea0003900000 */
[----:B------:R-:W2:Y:S02]  /*6340*/  @!P0 SYNCS.PHASECHK.TRANS64 P0, [R22+URZ+0x48], R13 ;  /* 0x0000480d160085a7 */ /* 0x000ea4000800007f */
[----:B--2---:R-:W-:Y:S05]  /*6350*/  @!P0 BRA `(.L_x_109) ;  /* 0xfffffffc00f08947 */ /* 0x004fea000383ffff */
[----:B------:R-:W-:Y:S05]  /*6360*/  BRA `(.L_x_133) ;  /* 0xffffffec00cc7947 */ /* 0x000fea000383ffff */
.L_x_117:
[----:B------:R-:W-:Y:S01]  /*6370*/  BSSY B0, `(.L_x_134) ;  /* 0x0000006000007945 */ /* 0x000fe20003800000 */
[----:B------:R-:W-:-:S07]  /*6380*/  IMAD.MOV.U32 R15, RZ, RZ, -0x1 ;  /* 0xffffffffff0f7424 */ /* 0x000fce00078e00ff */
[----:B------:R-:W-:Y:S05]  /*6390*/  WARPSYNC.COLLECTIVE R15, `(.L_x_135) ;  /* 0x000000000f0c7348 */ /* 0x000fea0003c00000 */
[----:B------:R-:W-:Y:S02]  /*63a0*/  ELECT P6, UR62, PT ;  /* 0x00000000003e782f */ /* 0x000fe400038c0000 */
[----:B------:R-:W-:Y:S01]  /*63b0*/  MOV R14, UR62 ;  /* 0x0000003e000e7c02 */ /* 0x000fe20008000f00 */
[----:B------:R-:W-:Y:S10]  /*63c0*/  ENDCOLLECTIVE ;  /* 0x000000000000791b */ /* 0x000ff40003800000 */
.L_x_135:
[----:B------:R-:W-:Y:S05]  /*63d0*/  BSYNC B0 ;  /* 0x0000000000007941 */ /* 0x000fea0003800000 */
.L_x_134:
[----:B------:R-:W-:Y:S05]  /*63e0*/  BRA `(.L_x_136) ;  /* 0xfffffff8001c7947 */ /* 0x000fea000383ffff */
.L_x_121:
[----:B0-----:R0:W1:Y:S02]  /*63f0*/  SYNCS.PHASECHK.TRANS64.TRYWAIT P0, [R7+URZ], R4 ;  /* 0x00000004070075a7 */ /* 0x001064000800017f */
[----:B-1----:R-:W-:Y:S05]  /*6400*/  @!P0 NANOSLEEP.SYNCS 0x989680 ;  /* 0x009896800000895d */ /* 0x002fea0003900000 */
[----:B------:R-:W1:Y:S02]  /*6410*/  @!P0 SYNCS.PHASECHK.TRANS64 P0, [R7+URZ], R4 ;  /* 0x00000004070085a7 */ /* 0x000e64000800007f */
[----:B-1----:R-:W-:Y:S05]  /*6420*/  @!P0 BRA `(.L_x_121) ;  /* 0xfffffffc00f08947 */ /* 0x002fea000383ffff */
[----:B------:R-:W-:Y:S05]  /*6430*/  BRA `(.L_x_137) ;  /* 0xfffffff8005c7947 */ /* 0x000fea000383ffff */
.L_x_122:
[----:B0-----:R0:W1:Y:S02]  /*6440*/  SYNCS.PHASECHK.TRANS64.TRYWAIT P0, [R8+URZ], R5 ;  /* 0x00000005080075a7 */ /* 0x001064000800017f */
[----:B-1----:R-:W-:Y:S05]  /*6450*/  @!P0 NANOSLEEP.SYNCS 0x989680 ;  /* 0x009896800000895d */ /* 0x002fea0003900000 */
[----:B------:R-:W1:Y:S02]  /*6460*/  @!P0 SYNCS.PHASECHK.TRANS64 P0, [R8+URZ], R5 ;  /* 0x00000005080085a7 */ /* 0x000e64000800007f */
[----:B-1----:R-:W-:Y:S05]  /*6470*/  @!P0 BRA `(.L_x_122) ;  /* 0xfffffffc00f08947 */ /* 0x002fea000383ffff */
[----:B------:R-:W-:Y:S05]  /*6480*/  BRA `(.L_x_138) ;  /* 0xfffffff8006c7947 */ /* 0x000fea000383ffff */
.L_x_123:
[----:B0-----:R0:W1:Y:S02]  /*6490*/  SYNCS.PHASECHK.TRANS64.TRYWAIT P0, [R9+URZ], R4 ;  /* 0x00000004090075a7 */ /* 0x001064000800017f */
[----:B-1----:R-:W-:Y:S05]  /*64a0*/  @!P0 NANOSLEEP.SYNCS 0x989680 ;  /* 0x009896800000895d */ /* 0x002fea0003900000 */
[----:B------:R-:W1:Y:S02]  /*64b0*/  @!P0 SYNCS.PHASECHK.TRANS64 P0, [R9+URZ], R4 ;  /* 0x00000004090085a7 */ /* 0x000e64000800007f */
[----:B-1----:R-:W-:Y:S05]  /*64c0*/  @!P0 BRA `(.L_x_123) ;  /* 0xfffffffc00f08947 */ /* 0x002fea000383ffff */
[----:B------:R-:W-:Y:S05]  /*64d0*/  BRA `(.L_x_139) ;  /* 0xfffffff8007c7947 */ /* 0x000fea000383ffff */
.L_x_124:
[----:B0-----:R0:W1:Y:S02]  /*64e0*/  SYNCS.PHASECHK.TRANS64.TRYWAIT P0, [R8+URZ], R5 ;  /* 0x00000005080075a7 */ /* 0x001064000800017f */
[----:B-1----:R-:W-:Y:S05]  /*64f0*/  @!P0 NANOSLEEP.SYNCS 0x989680 ;  /* 0x009896800000895d */ /* 0x002fea0003900000 */
[----:B------:R-:W1:Y:S02]  /*6500*/  @!P0 SYNCS.PHASECHK.TRANS64 P0, [R8+URZ], R5 ;  /* 0x00000005080085a7 */ /* 0x000e64000800007f */
[----:B-1----:R-:W-:Y:S05]  /*6510*/  @!P0 BRA `(.L_x_124) ;  /* 0xfffffffc00f08947 */ /* 0x002fea000383ffff */
[----:B------:R-:W-:Y:S05]  /*6520*/  BRA `(.L_x_140) ;  /* 0xfffffff8008c7947 */ /* 0x000fea000383ffff */
.L_x_125:
[----:B0-----:R0:W1:Y:S02]  /*6530*/  SYNCS.PHASECHK.TRANS64.TRYWAIT P0, [R9+URZ], R4 ;  /* 0x00000004090075a7 */ /* 0x001064000800017f */
[----:B-1----:R-:W-:Y:S05]  /*6540*/  @!P0 NANOSLEEP.SYNCS 0x989680 ;  /* 0x009896800000895d */ /* 0x002fea0003900000 */
[----:B------:R-:W1:Y:S02]  /*6550*/  @!P0 SYNCS.PHASECHK.TRANS64 P0, [R9+URZ], R4 ;  /* 0x00000004090085a7 */ /* 0x000e64000800007f */
[----:B-1----:R-:W-:Y:S05]  /*6560*/  @!P0 BRA `(.L_x_125) ;  /* 0xfffffffc00f08947 */ /* 0x002fea000383ffff */
[----:B------:R-:W-:Y:S05]  /*6570*/  BRA `(.L_x_141) ;  /* 0xfffffff8009c7947 */ /* 0x000fea000383ffff */
.L_x_126:
[----:B0-----:R0:W1:Y:S02]  /*6580*/  SYNCS.PHASECHK.TRANS64.TRYWAIT P0, [R8+URZ], R5 ;  /* 0x00000005080075a7 */ /* 0x001064000800017f */
[----:B-1----:R-:W-:Y:S05]  /*6590*/  @!P0 NANOSLEEP.SYNCS 0x989680 ;  /* 0x009896800000895d */ /* 0x002fea0003900000 */
[----:B------:R-:W1:Y:S02]  /*65a0*/  @!P0 SYNCS.PHASECHK.TRANS64 P0, [R8+URZ], R5 ;  /* 0x00000005080085a7 */ /* 0x000e64000800007f */
[----:B-1----:R-:W-:Y:S05]  /*65b0*/  @!P0 BRA `(.L_x_126) ;  /* 0xfffffffc00f08947 */ /* 0x002fea000383ffff */
[----:B------:R-:W-:Y:S05]  /*65c0*/  BRA `(.L_x_142) ;  /* 0xfffffff800ac7947 */ /* 0x000fea000383ffff */
.L_x_127:
[----:B0-----:R0:W1:Y:S02]  /*65d0*/  SYNCS.PHASECHK.TRANS64.TRYWAIT P0, [R9+URZ], R4 ;  /* 0x00000004090075a7 */ /* 0x001064000800017f */
[----:B-1----:R-:W-:Y:S05]  /*65e0*/  @!P0 NANOSLEEP.SYNCS 0x989680 ;  /* 0x009896800000895d */ /* 0x002fea0003900000 */
[----:B------:R-:W1:Y:S02]  /*65f0*/  @!P0 SYNCS.PHASECHK.TRANS64 P0, [R9+URZ], R4 ;  /* 0x00000004090085a7 */ /* 0x000e64000800007f */
[----:B-1----:R-:W-:Y:S05]  /*6600*/  @!P0 BRA `(.L_x_127) ;  /* 0xfffffffc00f08947 */ /* 0x002fea000383ffff */
[----:B------:R-:W-:Y:S05]  /*6610*/  BRA `(.L_x_143) ;  /* 0xfffffff800bc7947 */ /* 0x000fea000383ffff */
.L_x_128:
[----:B0-----:R0:W1:Y:S02]  /*6620*/  SYNCS.PHASECHK.TRANS64.TRYWAIT P0, [R6+URZ], R5 ;  /* 0x00000005060075a7 */ /* 0x001064000800017f */
[----:B-1----:R-:W-:Y:S05]  /*6630*/  @!P0 NANOSLEEP.SYNCS 0x989680 ;  /* 0x009896800000895d */ /* 0x002fea0003900000 */
[----:B------:R-:W1:Y:S02]  /*6640*/  @!P0 SYNCS.PHASECHK.TRANS64 P0, [R6+URZ], R5 ;  /* 0x00000005060085a7 */ /* 0x000e64000800007f */
[----:B-1----:R-:W-:Y:S05]  /*6650*/  @!P0 BRA `(.L_x_128) ;  /* 0xfffffffc00f08947 */ /* 0x002fea000383ffff */
[----:B------:R-:W-:Y:S05]  /*6660*/  BRA `(.L_x_144) ;  /* 0xfffffff800c47947 */ /* 0x000fea000383ffff */
.L_x_145:
[----:B------:R-:W-:-:S00]  /*6670*/  BRA `(.L_x_145) ;  /* 0xfffffffc00fc7947 */ /* 0x000fc0000383ffff */
[----:B------:R-:W-:-:S00]  /*6680*/  NOP ;  /* 0x0000000000007918 */ /* 0x000fc00000000000 */
[----:B------:R-:W-:-:S00]  /*6690*/  NOP ;  /* 0x0000000000007918 */ /* 0x000fc00000000000 */
[----:B------:R-:W-:-:S00]  /*66a0*/  NOP ;  /* 0x0000000000007918 */ /* 0x000fc00000000000 */
[----:B------:R-:W-:-:S00]  /*66b0*/  NOP ;  /* 0x0000000000007918 */ /* 0x000fc00000000000 */
[----:B------:R-:W-:-:S00]  /*66c0*/  NOP ;  /* 0x0000000000007918 */ /* 0x000fc00000000000 */
[----:B------:R-:W-:-:S00]  /*66d0*/  NOP ;  /* 0x0000000000007918 */ /* 0x000fc00000000000 */
[----:B------:R-:W-:-:S00]  /*66e0*/  NOP ;  /* 0x0000000000007918 */ /* 0x000fc00000000000 */
[----:B------:R-:W-:-:S00]  /*66f0*/  NOP ;  /* 0x0000000000007918 */ /* 0x000fc00000000000 */
.L_x_146:


//--------------------- .nv.global.init           --------------------------
	.section	.nv.global.init,"aw",@progbits
.nv.global.init:
	.type		$str$22,@object
	.size		$str$22,($str$23 - $str$22)
$str$22:
        /*0000*/ 	.byte	0x6b, 0x5f, 0x74, 0x69, 0x6c, 0x65, 0x5f, 0x63, 0x6f, 0x75, 0x6e, 0x74, 0x20, 0x3e, 0x3d, 0x20
        /*0010*/ 	.byte	0x31, 0x00
	.type		$str$23,@object
	.size		$str$23,(__unnamed_1 - $str$23)
$str$23:
        /*0012*/ 	.byte	0x2f, 0x74, 0x6d, 0x70, 0x2f, 0x63, 0x75, 0x74, 0x6c, 0x61, 0x73, 0x73, 0x5f, 0x73, 0x77, 0x65
        /*0022*/ 	.byte	0x65, 0x70, 0x5f, 0x73, 0x72, 0x63, 0x2f, 0x69, 0x6e, 0x63, 0x6c, 0x75, 0x64, 0x65, 0x2f, 0x63
        /*0032*/ 	.byte	0x75, 0x74, 0x6c, 0x61, 0x73, 0x73, 0x2f, 0x67, 0x65, 0x6d, 0x6d, 0x2f, 0x63, 0x6f, 0x6c, 0x6c
        /*0042*/ 	.byte	0x65, 0x63, 0x74, 0x69, 0x76, 0x65, 0x2f, 0x73, 0x6d, 0x39, 0x30, 0x5f, 0x6d, 0x6d, 0x61, 0x5f
        /*0052*/ 	.byte	0x74, 0x6d, 0x61, 0x5f, 0x67, 0x6d, 0x6d, 0x61, 0x5f, 0x73, 0x73, 0x5f, 0x77, 0x61, 0x72, 0x70
        /*0062*/ 	.byte	0x73, 0x70, 0x65, 0x63, 0x69, 0x61, 0x6c, 0x69, 0x7a, 0x65, 0x64, 0x2e, 0x68, 0x70, 0x70, 0x00
	.type		__unnamed_1,@object
	.size		__unnamed_1,(.L_0 - __unnamed_1)
__unnamed_1:
        /*0072*/ 	.byte	0x76, 0x6f, 0x69, 0x64, 0x20, 0x63, 0x75, 0x74, 0x6c, 0x61, 0x73, 0x73, 0x3a, 0x3a, 0x67, 0x65
        /* <DEDUP_REMOVED lines=180> */
        /*0bc2*/ 	.byte	0x5d, 0x00
.L_0:


//--------------------- .nv.shared._ZN7cutlass13device_kernelINS_4gemm6kernel13GemmUniversalIN4cute5tupleIJiiiiEEENS1_10collective13CollectiveMmaINS1_34MainloopSm90TmaGmmaWarpSpecializedILi9ENS5_IJNS4_1CILi1EEENSA_ILi2EEESB_EEENS1_35KernelTmaWarpSpecializedCooperativeEEENS5_IJNSA_ILi128EEENSA_ILi64EEESH_EEENS_6half_tENS5_IJlSB_lEEESJ_SK_NS4_8TiledMMAINS4_8MMA_AtomIJNS4_4SM904GMMA25MMA_64x64x16_F32F16F16_SSILNSO_5MajorE0ELSQ_0ELNSO_7ScaleInE1ELSR_1EEEEEENS4_6LayoutINS5_IJSC_SB_SB_EEENS5_IJSB_NSA_ILi0EEESW_EEEEENS5_IJNS4_10UnderscoreESZ_SZ_EEEEENS4_23SM90_TMA_LOAD_MULTICASTENS4_14ComposedLayoutINS4_7SwizzleILi3ELi4ELi3EEENS4_18smem_ptr_flag_bitsILi16EEENSU_INS5_IJNSA_ILi8EEESH_EEENS5_IJSH_SB_EEEEEEEvNS4_8identityENS4_13SM90_TMA_LOADES1C_vS1D_EENS_8epilogue10collective6detail29Sm90TmaWarpSpecializedAdapterINS1H_15DefaultEpilogueISJ_SK_SK_NS1G_6thread17LinearCombinationISJ_Li1EffLNS1L_9ScaleType4KindE0ELNS_15FloatRoundStyleE2ESJ_EENS1_15EpilogueDefaultEEEEEvvEEEEvNT_6ParamsE --------------------------
	.section	.nv.shared._ZN7cutlass13device_kernelINS_4gemm6kernel13GemmUniversalIN4cute5tupleIJiiiiEEENS1_10collective13CollectiveMmaINS1_34MainloopSm90TmaGmmaWarpSpecializedILi9ENS5_IJNS4_1CILi1EEENSA_ILi2EEESB_EEENS1_35KernelTmaWarpSpecializedCooperativeEEENS5_IJNSA_ILi128EEENSA_ILi64EEESH_EEENS_6half_tENS5_IJlSB_lEEESJ_SK_NS4_8TiledMMAINS4_8MMA_AtomIJNS4_4SM904GMMA25MMA_64x64x16_F32F16F16_SSILNSO_5MajorE0ELSQ_0ELNSO_7ScaleInE1ELSR_1EEEEEENS4_6LayoutINS5_IJSC_SB_SB_EEENS5_IJSB_NSA_ILi0EEESW_EEEEENS5_IJNS4_10UnderscoreESZ_SZ_EEEEENS4_23SM90_TMA_LOAD_MULTICASTENS4_14ComposedLayoutINS4_7SwizzleILi3ELi4ELi3EEENS4_18smem_ptr_flag_bitsILi16EEENSU_INS5_IJNSA_ILi8EEESH_EEENS5_IJSH_SB_EEEEEEEvNS4_8identityENS4_13SM90_TMA_LOADES1C_vS1D_EENS_8epilogue10collective6detail29Sm90TmaWarpSpecializedAdapterINS1H_15DefaultEpilogueISJ_SK_SK_NS1G_6thread17LinearCombinationISJ_Li1EffLNS1L_9ScaleType4KindE0ELNS_15FloatRoundStyleE2ESJ_EENS1_15EpilogueDefaultEEEEEvvEEEEvNT_6ParamsE,"aw",@nobits
	.sectionflags	@""
	.align	16
	.zero		1024


//--------------------- .nv.shared.reserved.0     --------------------------
	.section	.nv.shared.reserved.0,"aw",@nobits
	.weak		__nv_reservedSMEM_offset_0_alias
	.size		__nv_reservedSMEM_offset_0_alias, 0, 0
	.other		__nv_reservedSMEM_offset_0_alias,@"STO_CUDA_RESERVED_SHARED STV_DEFAULT"
__nv_reservedSMEM_offset_0_alias:
	.zero		0


//--------------------- .nv.global                --------------------------
	.section	.nv.global,"aw",@nobits
.nv.global:
	.type		_ZN40_INTERNAL_d1d83d36_4_k_cu_a4b1b408_286494cute1_E,@object
	.size		_ZN40_INTERNAL_d1d83d36_4_k_cu_a4b1b408_286494cute1_E,(_ZN40_INTERNAL_d1d83d36_4_k_cu_a4b1b408_286494cuda3std3__45__cpo6cbeginE - _ZN40_INTERNAL_d1d83d36_4_k_cu_a4b1b408_286494cute1_E)
_ZN40_INTERNAL_d1d83d36_4_k_cu_a4b1b408_286494cute1_E:
	.zero		1
	.type		_ZN40_INTERNAL_d1d83d36_4_k_cu_a4b1b408_286494cuda3std3__45__cpo6cbeginE,@object
	.size		_ZN40_INTERNAL_d1d83d36_4_k_cu_a4b1b408_286494cuda3std3__45__cpo6cbeginE,(_ZN40_INTERNAL_d1d83d36_4_k_cu_a4b1b408_286494cuda3std3__48in_placeE - _ZN40_INTERNAL_d1d83d36_4_k_cu_a4b1b408_286494cuda3std3__45__cpo6cbeginE)
_ZN40_INTERNAL_d1d83d36_4_k_cu_a4b1b408_286494cuda3std3__45__cpo6cbeginE:
	.zero		1
	.type		_ZN40_INTERNAL_d1d83d36_4_k_cu_a4b1b408_286494cuda3std3__48in_placeE,@object
	.size		_ZN40_INTERNAL_d1d83d36_4_k_cu_a4b1b408_286494cuda3std3__48in_placeE,(_ZN40_INTERNAL_d1d83d36_4_k_cu_a4b1b408_286494cuda3std6ranges3__45__cpo9iter_moveE - _ZN40_INTERNAL_d1d83d36_4_k_cu_a4b1b408_286494cuda3std3__48in_placeE)
_ZN40_INTERNAL_d1d83d36_4_k_cu_a4b1b408_286494cuda3std3__48in_placeE:
	.zero		1
	.type		_ZN40_INTERNAL_d1d83d36_4_k_cu_a4b1b408_286494cuda3std6ranges3__45__cpo9iter_moveE,@object
	.size		_ZN40_INTERNAL_d1d83d36_4_k_cu_a4b1b408_286494cuda3std6ranges3__45__cpo9iter_moveE,(_ZN40_INTERNAL_d1d83d36_4_k_cu_a4b1b408_286494cuda3std3__45__cpo5beginE - _ZN40_INTERNAL_d1d83d36_4_k_cu_a4b1b408_286494cuda3std6ranges3__45__cpo9iter_moveE)
_ZN40_INTERNAL_d1d83d36_4_k_cu_a4b1b408_286494cuda3std6ranges3__45__cpo9iter_moveE:
	.zero		1
	.type		_ZN40_INTERNAL_d1d83d36_4_k_cu_a4b1b408_286494cuda3std3__45__cpo5beginE,@object
	.size		_ZN40_INTERNAL_d1d83d36_4_k_cu_a4b1b408_286494cuda3std3__45__cpo5beginE,(_ZN40_INTERNAL_d1d83d36_4_k_cu_a4b1b408_286494cuda3std3__442_GLOBAL__N__d1d83d36_4_k_cu_a4b1b408_286496ignoreE - _ZN40_INTERNAL_d1d83d36_4_k_cu_a4b1b408_286494cuda3std3__45__cpo5beginE)
_ZN40_INTERNAL_d1d83d36_4_k_cu_a4b1b408_286494cuda3std3__45__cpo5beginE:
	.zero		1
	.type		_ZN40_INTERNAL_d1d83d36_4_k_cu_a4b1b408_286494cuda3std3__442_GLOBAL__N__d1d83d36_4_k_cu_a4b1b408_286496ignoreE,@object
	.size		_ZN40_INTERNAL_d1d83d36_4_k_cu_a4b1b408_286494cuda3std3__442_GLOBAL__N__d1d83d36_4_k_cu_a4b1b408_286496ignoreE,(_ZN40_INTERNAL_d1d83d36_4_k_cu_a4b1b408_286494cute7productE - _ZN40_INTERNAL_d1d83d36_4_k_cu_a4b1b408_286494cuda3std3__442_GLOBAL__N__d1d83d36_4_k_cu_a4b1b408_286496ignoreE)
_ZN40_INTERNAL_d1d83d36_4_k_cu_a4b1b408_286494cuda3std3__442_GLOBAL__N__d1d83d36_4_k_cu_a4b1b408_286496ignoreE:
	.zero		1
	.type		_ZN40_INTERNAL_d1d83d36_4_k_cu_a4b1b408_286494cute7productE,@object
	.size		_ZN40_INTERNAL_d1d83d36_4_k_cu_a4b1b408_286494cute7productE,(_ZN40_INTERNAL_d1d83d36_4_k_cu_a4b1b408_286494cuda3std3__45__cpo3endE - _ZN40_INTERNAL_d1d83d36_4_k_cu_a4b1b408_286494cute7productE)
_ZN40_INTERNAL_d1d83d36_4_k_cu_a4b1b408_286494cute7productE:
	.zero		1
	.type		_ZN40_INTERNAL_d1d83d36_4_k_cu_a4b1b408_286494cuda3std3__45__cpo3endE,@object
	.size		_ZN40_INTERNAL_d1d83d36_4_k_cu_a4b1b408_286494cuda3std3__45__cpo3endE,(_ZN40_INTERNAL_d1d83d36_4_k_cu_a4b1b408_286494cuda3std3__419piecewise_constructE - _ZN40_INTERNAL_d1d83d36_4_k_cu_a4b1b408_286494cuda3std3__45__cpo3endE)
_ZN40_INTERNAL_d1d83d36_4_k_cu_a4b1b408_286494cuda3std3__45__cpo3endE:
	.zero		1
	.type		_ZN40_INTERNAL_d1d83d36_4_k_cu_a4b1b408_286494cuda3std3__419piecewise_constructE,@object
	.size		_ZN40_INTERNAL_d1d83d36_4_k_cu_a4b1b408_286494cuda3std3__419piecewise_constructE,(_ZN40_INTERNAL_d1d83d36_4_k_cu_a4b1b408_286494cuda3std3__45__cpo4cendE - _ZN40_INTERNAL_d1d83d36_4_k_cu_a4b1b408_286494cuda3std3__419piecewise_constructE)
_ZN40_INTERNAL_d1d83d36_4_k_cu_a4b1b408_286494cuda3std3__419piecewise_constructE:
	.zero		1
	.type		_ZN40_INTERNAL_d1d83d36_4_k_cu_a4b1b408_286494cuda3std3__45__cpo4cendE,@object
	.size		_ZN40_INTERNAL_d1d83d36_4_k_cu_a4b1b408_286494cuda3std3__45__cpo4cendE,(_ZN40_INTERNAL_d1d83d36_4_k_cu_a4b1b408_286494cuda3std6ranges3__45__cpo4swapE - _ZN40_INTERNAL_d1d83d36_4_k_cu_a4b1b408_286494cuda3std3__45__cpo4cendE)
_ZN40_INTERNAL_d1d83d36_4_k_cu_a4b1b408_286494cuda3std3__45__cpo4cendE:
	.zero		1
	.type		_ZN40_INTERNAL_d1d83d36_4_k_cu_a4b1b408_286494cuda3std6ranges3__45__cpo4swapE,@object
	.size		_ZN40_INTERNAL_d1d83d36_4_k_cu_a4b1b408_286494cuda3std6ranges3__45__cpo4swapE,(.L_8 - _ZN40_INTERNAL_d1d83d36_4_k_cu_a4b1b408_286494cuda3std6ranges3__45__cpo4swapE)
_ZN40_INTERNAL_d1d83d36_4_k_cu_a4b1b408_286494cuda3std6ranges3__45__cpo4swapE:
	.zero		1
.L_8:


//--------------------- .nv.constant0._ZN7cutlass13device_kernelINS_4gemm6kernel13GemmUniversalIN4cute5tupleIJiiiiEEENS1_10collective13CollectiveMmaINS1_34MainloopSm90TmaGmmaWarpSpecializedILi9ENS5_IJNS4_1CILi1EEENSA_ILi2EEESB_EEENS1_35KernelTmaWarpSpecializedCooperativeEEENS5_IJNSA_ILi128EEENSA_ILi64EEESH_EEENS_6half_tENS5_IJlSB_lEEESJ_SK_NS4_8TiledMMAINS4_8MMA_AtomIJNS4_4SM904GMMA25MMA_64x64x16_F32F16F16_SSILNSO_5MajorE0ELSQ_0ELNSO_7ScaleInE1ELSR_1EEEEEENS4_6LayoutINS5_IJSC_SB_SB_EEENS5_IJSB_NSA_ILi0EEESW_EEEEENS5_IJNS4_10UnderscoreESZ_SZ_EEEEENS4_23SM90_TMA_LOAD_MULTICASTENS4_14ComposedLayoutINS4_7SwizzleILi3ELi4ELi3EEENS4_18smem_ptr_flag_bitsILi16EEENSU_INS5_IJNSA_ILi8EEESH_EEENS5_IJSH_SB_EEEEEEEvNS4_8identityENS4_13SM90_TMA_LOADES1C_vS1D_EENS_8epilogue10collective6detail29Sm90TmaWarpSpecializedAdapterINS1H_15DefaultEpilogueISJ_SK_SK_NS1G_6thread17LinearCombinationISJ_Li1EffLNS1L_9ScaleType4KindE0ELNS_15FloatRoundStyleE2ESJ_EENS1_15EpilogueDefaultEEEEEvvEEEEvNT_6ParamsE --------------------------
	.section	.nv.constant0._ZN7cutlass13device_kernelINS_4gemm6kernel13GemmUniversalIN4cute5tupleIJiiiiEEENS1_10collective13CollectiveMmaINS1_34MainloopSm90TmaGmmaWarpSpecializedILi9ENS5_IJNS4_1CILi1EEENSA_ILi2EEESB_EEENS1_35KernelTmaWarpSpecializedCooperativeEEENS5_IJNSA_ILi128EEENSA_ILi64EEESH_EEENS_6half_tENS5_IJlSB_lEEESJ_SK_NS4_8TiledMMAINS4_8MMA_AtomIJNS4_4SM904GMMA25MMA_64x64x16_F32F16F16_SSILNSO_5MajorE0ELSQ_0ELNSO_7ScaleInE1ELSR_1EEEEEENS4_6LayoutINS5_IJSC_SB_SB_EEENS5_IJSB_NSA_ILi0EEESW_EEEEENS5_IJNS4_10UnderscoreESZ_SZ_EEEEENS4_23SM90_TMA_LOAD_MULTICASTENS4_14ComposedLayoutINS4_7SwizzleILi3ELi4ELi3EEENS4_18smem_ptr_flag_bitsILi16EEENSU_INS5_IJNSA_ILi8EEESH_EEENS5_IJSH_SB_EEEEEEEvNS4_8identityENS4_13SM90_TMA_LOADES1C_vS1D_EENS_8epilogue10collective6detail29Sm90TmaWarpSpecializedAdapterINS1H_15DefaultEpilogueISJ_SK_SK_NS1G_6thread17LinearCombinationISJ_Li1EffLNS1L_9ScaleType4KindE0ELNS_15FloatRoundStyleE2ESJ_EENS1_15EpilogueDefaultEEEEEvvEEEEvNT_6ParamsE,"a",@progbits
	.sectionflags	@""
	.align	4
.nv.constant0._ZN7cutlass13device_kernelINS_4gemm6kernel13GemmUniversalIN4cute5tupleIJiiiiEEENS1_10collective13CollectiveMmaINS1_34MainloopSm90TmaGmmaWarpSpecializedILi9ENS5_IJNS4_1CILi1EEENSA_ILi2EEESB_EEENS1_35KernelTmaWarpSpecializedCooperativeEEENS5_IJNSA_ILi128EEENSA_ILi64EEESH_EEENS_6half_tENS5_IJlSB_lEEESJ_SK_NS4_8TiledMMAINS4_8MMA_AtomIJNS4_4SM904GMMA25MMA_64x64x16_F32F16F16_SSILNSO_5MajorE0ELSQ_0ELNSO_7ScaleInE1ELSR_1EEEEEENS4_6LayoutINS5_IJSC_SB_SB_EEENS5_IJSB_NSA_ILi0EEESW_EEEEENS5_IJNS4_10UnderscoreESZ_SZ_EEEEENS4_23SM90_TMA_LOAD_MULTICASTENS4_14ComposedLayoutINS4_7SwizzleILi3ELi4ELi3EEENS4_18smem_ptr_flag_bitsILi16EEENSU_INS5_IJNSA_ILi8EEESH_EEENS5_IJSH_SB_EEEEEEEvNS4_8identityENS4_13SM90_TMA_LOADES1C_vS1D_EENS_8epilogue10collective6detail29Sm90TmaWarpSpecializedAdapterINS1H_15DefaultEpilogueISJ_SK_SK_NS1G_6thread17LinearCombinationISJ_Li1EffLNS1L_9ScaleType4KindE0ELNS_15FloatRoundStyleE2ESJ_EENS1_15EpilogueDefaultEEEEEvvEEEEvNT_6ParamsE:
	.zero		1664


//--------------------- SYMBOLS --------------------------

	.type		.nv.reservedSmem.offset0,@object
	.size		.nv.reservedSmem.offset0,0x4
	.type		__assertfail,@function
